//
// Generated by NVIDIA NVVM Compiler
//
// Compiler Build ID: CL-36424714
// Cuda compilation tools, release 13.0, V13.0.88
// Based on NVVM 20.0.0
//

.version 9.0
.target sm_100
.address_size 64

	// .globl	_Z16cuda_print_arrayPfi
.extern .func  (.param .b32 func_retval0) vprintf
(
	.param .b64 vprintf_param_0,
	.param .b64 vprintf_param_1
)
;
.global .align 1 .b8 $str[4] = {37, 103, 32};
.global .align 1 .b8 $str$1[2] = {10};
.global .align 1 .b8 $str$2[23] = {72, 101, 108, 108, 111, 32, 87, 111, 114, 108, 100, 32, 102, 114, 111, 109, 32, 71, 80, 85, 33, 10};

.visible .entry _Z16cuda_print_arrayPfi(
	.param .u64 .ptr .align 1 _Z16cuda_print_arrayPfi_param_0,
	.param .u32 _Z16cuda_print_arrayPfi_param_1
)
{
	.local .align 8 .b8 	__local_depot0[16];
	.reg .b64 	%SP;
	.reg .b64 	%SPL;
	.reg .pred 	%p<28>;
	.reg .b32 	%r<195>;
	.reg .b32 	%f<161>;
	.reg .b64 	%rd<84>;
	.reg .b64 	%fd<59>;

	mov.u64 	%SPL, __local_depot0;
	cvta.local.u64 	%SP, %SPL;
	ld.param.u64 	%rd19, [_Z16cuda_print_arrayPfi_param_0];
	ld.param.u32 	%r45, [_Z16cuda_print_arrayPfi_param_1];
	cvta.to.global.u64 	%rd1, %rd19;
	add.u64 	%rd20, %SP, 8;
	add.u64 	%rd2, %SPL, 8;
	mov.u64 	%rd21, $str$2;
	cvta.global.u64 	%rd22, %rd21;
	{ // callseq 0, 0
	.param .b64 param0;
	st.param.b64 	[param0], %rd22;
	.param .b64 param1;
	st.param.b64 	[param1], 0;
	.param .b32 retval0;
	call.uni (retval0), 
	vprintf, 
	(
	param0, 
	param1
	);
	ld.param.b32 	%r46, [retval0];
	} // callseq 0
	setp.lt.s32 	%p1, %r45, 1;
	@%p1 bra 	$L__BB0_13;
	and.b32  	%r1, %r45, 15;
	setp.lt.u32 	%p2, %r45, 16;
	mov.b32 	%r182, 0;
	@%p2 bra 	$L__BB0_4;
	and.b32  	%r182, %r45, 2147483632;
	neg.s32 	%r180, %r182;
	add.s64 	%rd79, %rd1, 32;
	mov.u64 	%rd23, $str;
$L__BB0_3:
	.pragma "nounroll";
	ld.global.f32 	%f4, [%rd79+-32];
	cvt.f64.f32 	%fd1, %f4;
	st.local.f64 	[%rd2], %fd1;
	cvta.global.u64 	%rd24, %rd23;
	{ // callseq 1, 0
	.param .b64 param0;
	st.param.b64 	[param0], %rd24;
	.param .b64 param1;
	st.param.b64 	[param1], %rd20;
	.param .b32 retval0;
	call.uni (retval0), 
	vprintf, 
	(
	param0, 
	param1
	);
	ld.param.b32 	%r50, [retval0];
	} // callseq 1
	ld.global.f32 	%f5, [%rd79+-28];
	cvt.f64.f32 	%fd2, %f5;
	st.local.f64 	[%rd2], %fd2;
	{ // callseq 2, 0
	.param .b64 param0;
	st.param.b64 	[param0], %rd24;
	.param .b64 param1;
	st.param.b64 	[param1], %rd20;
	.param .b32 retval0;
	call.uni (retval0), 
	vprintf, 
	(
	param0, 
	param1
	);
	ld.param.b32 	%r52, [retval0];
	} // callseq 2
	ld.global.f32 	%f6, [%rd79+-24];
	cvt.f64.f32 	%fd3, %f6;
	st.local.f64 	[%rd2], %fd3;
	{ // callseq 3, 0
	.param .b64 param0;
	st.param.b64 	[param0], %rd24;
	.param .b64 param1;
	st.param.b64 	[param1], %rd20;
	.param .b32 retval0;
	call.uni (retval0), 
	vprintf, 
	(
	param0, 
	param1
	);
	ld.param.b32 	%r54, [retval0];
	} // callseq 3
	ld.global.f32 	%f7, [%rd79+-20];
	cvt.f64.f32 	%fd4, %f7;
	st.local.f64 	[%rd2], %fd4;
	{ // callseq 4, 0
	.param .b64 param0;
	st.param.b64 	[param0], %rd24;
	.param .b64 param1;
	st.param.b64 	[param1], %rd20;
	.param .b32 retval0;
	call.uni (retval0), 
	vprintf, 
	(
	param0, 
	param1
	);
	ld.param.b32 	%r56, [retval0];
	} // callseq 4
	ld.global.f32 	%f8, [%rd79+-16];
	cvt.f64.f32 	%fd5, %f8;
	st.local.f64 	[%rd2], %fd5;
	{ // callseq 5, 0
	.param .b64 param0;
	st.param.b64 	[param0], %rd24;
	.param .b64 param1;
	st.param.b64 	[param1], %rd20;
	.param .b32 retval0;
	call.uni (retval0), 
	vprintf, 
	(
	param0, 
	param1
	);
	ld.param.b32 	%r58, [retval0];
	} // callseq 5
	ld.global.f32 	%f9, [%rd79+-12];
	cvt.f64.f32 	%fd6, %f9;
	st.local.f64 	[%rd2], %fd6;
	{ // callseq 6, 0
	.param .b64 param0;
	st.param.b64 	[param0], %rd24;
	.param .b64 param1;
	st.param.b64 	[param1], %rd20;
	.param .b32 retval0;
	call.uni (retval0), 
	vprintf, 
	(
	param0, 
	param1
	);
	ld.param.b32 	%r60, [retval0];
	} // callseq 6
	ld.global.f32 	%f10, [%rd79+-8];
	cvt.f64.f32 	%fd7, %f10;
	st.local.f64 	[%rd2], %fd7;
	{ // callseq 7, 0
	.param .b64 param0;
	st.param.b64 	[param0], %rd24;
	.param .b64 param1;
	st.param.b64 	[param1], %rd20;
	.param .b32 retval0;
	call.uni (retval0), 
	vprintf, 
	(
	param0, 
	param1
	);
	ld.param.b32 	%r62, [retval0];
	} // callseq 7
	ld.global.f32 	%f11, [%rd79+-4];
	cvt.f64.f32 	%fd8, %f11;
	st.local.f64 	[%rd2], %fd8;
	{ // callseq 8, 0
	.param .b64 param0;
	st.param.b64 	[param0], %rd24;
	.param .b64 param1;
	st.param.b64 	[param1], %rd20;
	.param .b32 retval0;
	call.uni (retval0), 
	vprintf, 
	(
	param0, 
	param1
	);
	ld.param.b32 	%r64, [retval0];
	} // callseq 8
	ld.global.f32 	%f12, [%rd79];
	cvt.f64.f32 	%fd9, %f12;
	st.local.f64 	[%rd2], %fd9;
	{ // callseq 9, 0
	.param .b64 param0;
	st.param.b64 	[param0], %rd24;
	.param .b64 param1;
	st.param.b64 	[param1], %rd20;
	.param .b32 retval0;
	call.uni (retval0), 
	vprintf, 
	(
	param0, 
	param1
	);
	ld.param.b32 	%r66, [retval0];
	} // callseq 9
	ld.global.f32 	%f13, [%rd79+4];
	cvt.f64.f32 	%fd10, %f13;
	st.local.f64 	[%rd2], %fd10;
	{ // callseq 10, 0
	.param .b64 param0;
	st.param.b64 	[param0], %rd24;
	.param .b64 param1;
	st.param.b64 	[param1], %rd20;
	.param .b32 retval0;
	call.uni (retval0), 
	vprintf, 
	(
	param0, 
	param1
	);
	ld.param.b32 	%r68, [retval0];
	} // callseq 10
	ld.global.f32 	%f14, [%rd79+8];
	cvt.f64.f32 	%fd11, %f14;
	st.local.f64 	[%rd2], %fd11;
	{ // callseq 11, 0
	.param .b64 param0;
	st.param.b64 	[param0], %rd24;
	.param .b64 param1;
	st.param.b64 	[param1], %rd20;
	.param .b32 retval0;
	call.uni (retval0), 
	vprintf, 
	(
	param0, 
	param1
	);
	ld.param.b32 	%r70, [retval0];
	} // callseq 11
	ld.global.f32 	%f15, [%rd79+12];
	cvt.f64.f32 	%fd12, %f15;
	st.local.f64 	[%rd2], %fd12;
	{ // callseq 12, 0
	.param .b64 param0;
	st.param.b64 	[param0], %rd24;
	.param .b64 param1;
	st.param.b64 	[param1], %rd20;
	.param .b32 retval0;
	call.uni (retval0), 
	vprintf, 
	(
	param0, 
	param1
	);
	ld.param.b32 	%r72, [retval0];
	} // callseq 12
	ld.global.f32 	%f16, [%rd79+16];
	cvt.f64.f32 	%fd13, %f16;
	st.local.f64 	[%rd2], %fd13;
	{ // callseq 13, 0
	.param .b64 param0;
	st.param.b64 	[param0], %rd24;
	.param .b64 param1;
	st.param.b64 	[param1], %rd20;
	.param .b32 retval0;
	call.uni (retval0), 
	vprintf, 
	(
	param0, 
	param1
	);
	ld.param.b32 	%r74, [retval0];
	} // callseq 13
	ld.global.f32 	%f17, [%rd79+20];
	cvt.f64.f32 	%fd14, %f17;
	st.local.f64 	[%rd2], %fd14;
	{ // callseq 14, 0
	.param .b64 param0;
	st.param.b64 	[param0], %rd24;
	.param .b64 param1;
	st.param.b64 	[param1], %rd20;
	.param .b32 retval0;
	call.uni (retval0), 
	vprintf, 
	(
	param0, 
	param1
	);
	ld.param.b32 	%r76, [retval0];
	} // callseq 14
	ld.global.f32 	%f18, [%rd79+24];
	cvt.f64.f32 	%fd15, %f18;
	st.local.f64 	[%rd2], %fd15;
	{ // callseq 15, 0
	.param .b64 param0;
	st.param.b64 	[param0], %rd24;
	.param .b64 param1;
	st.param.b64 	[param1], %rd20;
	.param .b32 retval0;
	call.uni (retval0), 
	vprintf, 
	(
	param0, 
	param1
	);
	ld.param.b32 	%r78, [retval0];
	} // callseq 15
	ld.global.f32 	%f19, [%rd79+28];
	cvt.f64.f32 	%fd16, %f19;
	st.local.f64 	[%rd2], %fd16;
	{ // callseq 16, 0
	.param .b64 param0;
	st.param.b64 	[param0], %rd24;
	.param .b64 param1;
	st.param.b64 	[param1], %rd20;
	.param .b32 retval0;
	call.uni (retval0), 
	vprintf, 
	(
	param0, 
	param1
	);
	ld.param.b32 	%r80, [retval0];
	} // callseq 16
	add.s32 	%r180, %r180, 16;
	add.s64 	%rd79, %rd79, 64;
	setp.ne.s32 	%p3, %r180, 0;
	@%p3 bra 	$L__BB0_3;
$L__BB0_4:
	setp.eq.s32 	%p4, %r1, 0;
	@%p4 bra 	$L__BB0_13;
	and.b32  	%r7, %r45, 7;
	setp.lt.u32 	%p5, %r1, 8;
	@%p5 bra 	$L__BB0_7;
	mul.wide.u32 	%rd26, %r182, 4;
	add.s64 	%rd27, %rd1, %rd26;
	ld.global.f32 	%f20, [%rd27];
	cvt.f64.f32 	%fd17, %f20;
	st.local.f64 	[%rd2], %fd17;
	mov.u64 	%rd28, $str;
	cvta.global.u64 	%rd29, %rd28;
	add.u64 	%rd30, %SP, 8;
	{ // callseq 17, 0
	.param .b64 param0;
	st.param.b64 	[param0], %rd29;
	.param .b64 param1;
	st.param.b64 	[param1], %rd30;
	.param .b32 retval0;
	call.uni (retval0), 
	vprintf, 
	(
	param0, 
	param1
	);
	ld.param.b32 	%r82, [retval0];
	} // callseq 17
	ld.global.f32 	%f21, [%rd27+4];
	cvt.f64.f32 	%fd18, %f21;
	st.local.f64 	[%rd2], %fd18;
	{ // callseq 18, 0
	.param .b64 param0;
	st.param.b64 	[param0], %rd29;
	.param .b64 param1;
	st.param.b64 	[param1], %rd30;
	.param .b32 retval0;
	call.uni (retval0), 
	vprintf, 
	(
	param0, 
	param1
	);
	ld.param.b32 	%r84, [retval0];
	} // callseq 18
	ld.global.f32 	%f22, [%rd27+8];
	cvt.f64.f32 	%fd19, %f22;
	st.local.f64 	[%rd2], %fd19;
	{ // callseq 19, 0
	.param .b64 param0;
	st.param.b64 	[param0], %rd29;
	.param .b64 param1;
	st.param.b64 	[param1], %rd30;
	.param .b32 retval0;
	call.uni (retval0), 
	vprintf, 
	(
	param0, 
	param1
	);
	ld.param.b32 	%r86, [retval0];
	} // callseq 19
	ld.global.f32 	%f23, [%rd27+12];
	cvt.f64.f32 	%fd20, %f23;
	st.local.f64 	[%rd2], %fd20;
	{ // callseq 20, 0
	.param .b64 param0;
	st.param.b64 	[param0], %rd29;
	.param .b64 param1;
	st.param.b64 	[param1], %rd30;
	.param .b32 retval0;
	call.uni (retval0), 
	vprintf, 
	(
	param0, 
	param1
	);
	ld.param.b32 	%r88, [retval0];
	} // callseq 20
	ld.global.f32 	%f24, [%rd27+16];
	cvt.f64.f32 	%fd21, %f24;
	st.local.f64 	[%rd2], %fd21;
	{ // callseq 21, 0
	.param .b64 param0;
	st.param.b64 	[param0], %rd29;
	.param .b64 param1;
	st.param.b64 	[param1], %rd30;
	.param .b32 retval0;
	call.uni (retval0), 
	vprintf, 
	(
	param0, 
	param1
	);
	ld.param.b32 	%r90, [retval0];
	} // callseq 21
	ld.global.f32 	%f25, [%rd27+20];
	cvt.f64.f32 	%fd22, %f25;
	st.local.f64 	[%rd2], %fd22;
	{ // callseq 22, 0
	.param .b64 param0;
	st.param.b64 	[param0], %rd29;
	.param .b64 param1;
	st.param.b64 	[param1], %rd30;
	.param .b32 retval0;
	call.uni (retval0), 
	vprintf, 
	(
	param0, 
	param1
	);
	ld.param.b32 	%r92, [retval0];
	} // callseq 22
	ld.global.f32 	%f26, [%rd27+24];
	cvt.f64.f32 	%fd23, %f26;
	st.local.f64 	[%rd2], %fd23;
	{ // callseq 23, 0
	.param .b64 param0;
	st.param.b64 	[param0], %rd29;
	.param .b64 param1;
	st.param.b64 	[param1], %rd30;
	.param .b32 retval0;
	call.uni (retval0), 
	vprintf, 
	(
	param0, 
	param1
	);
	ld.param.b32 	%r94, [retval0];
	} // callseq 23
	ld.global.f32 	%f27, [%rd27+28];
	cvt.f64.f32 	%fd24, %f27;
	st.local.f64 	[%rd2], %fd24;
	{ // callseq 24, 0
	.param .b64 param0;
	st.param.b64 	[param0], %rd29;
	.param .b64 param1;
	st.param.b64 	[param1], %rd30;
	.param .b32 retval0;
	call.uni (retval0), 
	vprintf, 
	(
	param0, 
	param1
	);
	ld.param.b32 	%r96, [retval0];
	} // callseq 24
	add.s32 	%r182, %r182, 8;
$L__BB0_7:
	setp.eq.s32 	%p6, %r7, 0;
	@%p6 bra 	$L__BB0_13;
	and.b32  	%r10, %r45, 3;
	setp.lt.u32 	%p7, %r7, 4;
	@%p7 bra 	$L__BB0_10;
	mul.wide.u32 	%rd31, %r182, 4;
	add.s64 	%rd32, %rd1, %rd31;
	ld.global.f32 	%f28, [%rd32];
	cvt.f64.f32 	%fd25, %f28;
	st.local.f64 	[%rd2], %fd25;
	mov.u64 	%rd33, $str;
	cvta.global.u64 	%rd34, %rd33;
	add.u64 	%rd35, %SP, 8;
	{ // callseq 25, 0
	.param .b64 param0;
	st.param.b64 	[param0], %rd34;
	.param .b64 param1;
	st.param.b64 	[param1], %rd35;
	.param .b32 retval0;
	call.uni (retval0), 
	vprintf, 
	(
	param0, 
	param1
	);
	ld.param.b32 	%r98, [retval0];
	} // callseq 25
	ld.global.f32 	%f29, [%rd32+4];
	cvt.f64.f32 	%fd26, %f29;
	st.local.f64 	[%rd2], %fd26;
	{ // callseq 26, 0
	.param .b64 param0;
	st.param.b64 	[param0], %rd34;
	.param .b64 param1;
	st.param.b64 	[param1], %rd35;
	.param .b32 retval0;
	call.uni (retval0), 
	vprintf, 
	(
	param0, 
	param1
	);
	ld.param.b32 	%r100, [retval0];
	} // callseq 26
	ld.global.f32 	%f30, [%rd32+8];
	cvt.f64.f32 	%fd27, %f30;
	st.local.f64 	[%rd2], %fd27;
	{ // callseq 27, 0
	.param .b64 param0;
	st.param.b64 	[param0], %rd34;
	.param .b64 param1;
	st.param.b64 	[param1], %rd35;
	.param .b32 retval0;
	call.uni (retval0), 
	vprintf, 
	(
	param0, 
	param1
	);
	ld.param.b32 	%r102, [retval0];
	} // callseq 27
	ld.global.f32 	%f31, [%rd32+12];
	cvt.f64.f32 	%fd28, %f31;
	st.local.f64 	[%rd2], %fd28;
	{ // callseq 28, 0
	.param .b64 param0;
	st.param.b64 	[param0], %rd34;
	.param .b64 param1;
	st.param.b64 	[param1], %rd35;
	.param .b32 retval0;
	call.uni (retval0), 
	vprintf, 
	(
	param0, 
	param1
	);
	ld.param.b32 	%r104, [retval0];
	} // callseq 28
	add.s32 	%r182, %r182, 4;
$L__BB0_10:
	setp.eq.s32 	%p8, %r10, 0;
	@%p8 bra 	$L__BB0_13;
	mul.wide.u32 	%rd36, %r182, 4;
	add.s64 	%rd80, %rd1, %rd36;
	neg.s32 	%r184, %r10;
	mov.u64 	%rd37, $str;
	add.u64 	%rd39, %SP, 8;
$L__BB0_12:
	.pragma "nounroll";
	ld.global.f32 	%f32, [%rd80];
	cvt.f64.f32 	%fd29, %f32;
	st.local.f64 	[%rd2], %fd29;
	cvta.global.u64 	%rd38, %rd37;
	{ // callseq 29, 0
	.param .b64 param0;
	st.param.b64 	[param0], %rd38;
	.param .b64 param1;
	st.param.b64 	[param1], %rd39;
	.param .b32 retval0;
	call.uni (retval0), 
	vprintf, 
	(
	param0, 
	param1
	);
	ld.param.b32 	%r106, [retval0];
	} // callseq 29
	add.s64 	%rd80, %rd80, 4;
	add.s32 	%r184, %r184, 1;
	setp.ne.s32 	%p9, %r184, 0;
	@%p9 bra 	$L__BB0_12;
$L__BB0_13:
	mov.u64 	%rd40, $str$1;
	cvta.global.u64 	%rd41, %rd40;
	{ // callseq 30, 0
	.param .b64 param0;
	st.param.b64 	[param0], %rd41;
	.param .b64 param1;
	st.param.b64 	[param1], 0;
	.param .b32 retval0;
	call.uni (retval0), 
	vprintf, 
	(
	param0, 
	param1
	);
	ld.param.b32 	%r108, [retval0];
	} // callseq 30
	{ // callseq 31, 0
	.param .b64 param0;
	st.param.b64 	[param0], %rd41;
	.param .b64 param1;
	st.param.b64 	[param1], 0;
	.param .b32 retval0;
	call.uni (retval0), 
	vprintf, 
	(
	param0, 
	param1
	);
	ld.param.b32 	%r110, [retval0];
	} // callseq 31
	setp.lt.s32 	%p10, %r45, 3;
	@%p10 bra 	$L__BB0_26;
	add.s32 	%r16, %r45, -2;
	add.s32 	%r113, %r45, -3;
	and.b32  	%r17, %r16, 7;
	setp.lt.u32 	%p11, %r113, 7;
	mov.b32 	%r188, 1;
	@%p11 bra 	$L__BB0_18;
	ld.global.f32 	%f160, [%rd1+4];
	and.b32  	%r115, %r16, -8;
	neg.s32 	%r186, %r115;
	add.s64 	%rd81, %rd1, 20;
	mov.b32 	%r185, 0;
$L__BB0_16:
	.pragma "nounroll";
	ld.global.f32 	%f33, [%rd81+-20];
	mul.f32 	%f34, %f33, 0f3FC00000;
	add.f32 	%f35, %f160, %f160;
	sub.f32 	%f36, %f35, %f34;
	ld.global.f32 	%f37, [%rd81+-12];
	sub.f32 	%f38, %f36, %f37;
	add.f32 	%f39, %f38, 0f41200000;
	st.global.f32 	[%rd81+-16], %f39;
	mul.f32 	%f40, %f39, 0f3FC00000;
	add.f32 	%f41, %f37, %f37;
	sub.f32 	%f42, %f41, %f40;
	ld.global.f32 	%f43, [%rd81+-8];
	sub.f32 	%f44, %f42, %f43;
	add.f32 	%f45, %f44, 0f41200000;
	st.global.f32 	[%rd81+-12], %f45;
	mul.f32 	%f46, %f45, 0f3FC00000;
	add.f32 	%f47, %f43, %f43;
	sub.f32 	%f48, %f47, %f46;
	ld.global.f32 	%f49, [%rd81+-4];
	sub.f32 	%f50, %f48, %f49;
	add.f32 	%f51, %f50, 0f41200000;
	st.global.f32 	[%rd81+-8], %f51;
	mul.f32 	%f52, %f51, 0f3FC00000;
	add.f32 	%f53, %f49, %f49;
	sub.f32 	%f54, %f53, %f52;
	ld.global.f32 	%f55, [%rd81];
	sub.f32 	%f56, %f54, %f55;
	add.f32 	%f57, %f56, 0f41200000;
	st.global.f32 	[%rd81+-4], %f57;
	mul.f32 	%f58, %f57, 0f3FC00000;
	add.f32 	%f59, %f55, %f55;
	sub.f32 	%f60, %f59, %f58;
	ld.global.f32 	%f61, [%rd81+4];
	sub.f32 	%f62, %f60, %f61;
	add.f32 	%f63, %f62, 0f41200000;
	st.global.f32 	[%rd81], %f63;
	mul.f32 	%f64, %f63, 0f3FC00000;
	add.f32 	%f65, %f61, %f61;
	sub.f32 	%f66, %f65, %f64;
	ld.global.f32 	%f67, [%rd81+8];
	sub.f32 	%f68, %f66, %f67;
	add.f32 	%f69, %f68, 0f41200000;
	st.global.f32 	[%rd81+4], %f69;
	mul.f32 	%f70, %f69, 0f3FC00000;
	add.f32 	%f71, %f67, %f67;
	sub.f32 	%f72, %f71, %f70;
	ld.global.f32 	%f73, [%rd81+12];
	sub.f32 	%f74, %f72, %f73;
	add.f32 	%f75, %f74, 0f41200000;
	st.global.f32 	[%rd81+8], %f75;
	mul.f32 	%f76, %f75, 0f3FC00000;
	add.f32 	%f77, %f73, %f73;
	sub.f32 	%f78, %f77, %f76;
	ld.global.f32 	%f160, [%rd81+16];
	sub.f32 	%f79, %f78, %f160;
	add.f32 	%f80, %f79, 0f41200000;
	st.global.f32 	[%rd81+12], %f80;
	add.s32 	%r186, %r186, 8;
	add.s32 	%r185, %r185, 8;
	add.s64 	%rd81, %rd81, 32;
	setp.ne.s32 	%p12, %r186, 0;
	@%p12 bra 	$L__BB0_16;
	add.s32 	%r188, %r185, 1;
$L__BB0_18:
	setp.eq.s32 	%p13, %r17, 0;
	@%p13 bra 	$L__BB0_26;
	and.b32  	%r25, %r16, 3;
	setp.lt.u32 	%p14, %r17, 4;
	@%p14 bra 	$L__BB0_21;
	mul.wide.s32 	%rd42, %r188, 4;
	add.s64 	%rd43, %rd1, %rd42;
	ld.global.f32 	%f81, [%rd43+-4];
	mul.f32 	%f82, %f81, 0f3FC00000;
	mul.wide.u32 	%rd44, %r188, 4;
	add.s64 	%rd45, %rd1, %rd44;
	ld.global.f32 	%f83, [%rd45];
	add.f32 	%f84, %f83, %f83;
	sub.f32 	%f85, %f84, %f82;
	add.s32 	%r116, %r188, 1;
	mul.wide.u32 	%rd46, %r116, 4;
	add.s64 	%rd47, %rd1, %rd46;
	ld.global.f32 	%f86, [%rd47];
	sub.f32 	%f87, %f85, %f86;
	add.f32 	%f88, %f87, 0f41200000;
	st.global.f32 	[%rd45], %f88;
	mul.f32 	%f89, %f88, 0f3FC00000;
	add.f32 	%f90, %f86, %f86;
	sub.f32 	%f91, %f90, %f89;
	add.s32 	%r117, %r188, 2;
	mul.wide.u32 	%rd48, %r117, 4;
	add.s64 	%rd49, %rd1, %rd48;
	ld.global.f32 	%f92, [%rd49];
	sub.f32 	%f93, %f91, %f92;
	add.f32 	%f94, %f93, 0f41200000;
	st.global.f32 	[%rd47], %f94;
	ld.global.f32 	%f95, [%rd43+4];
	mul.f32 	%f96, %f95, 0f3FC00000;
	add.f32 	%f97, %f92, %f92;
	sub.f32 	%f98, %f97, %f96;
	ld.global.f32 	%f99, [%rd45+12];
	sub.f32 	%f100, %f98, %f99;
	add.f32 	%f101, %f100, 0f41200000;
	st.global.f32 	[%rd49], %f101;
	ld.global.f32 	%f102, [%rd43+8];
	mul.f32 	%f103, %f102, 0f3FC00000;
	ld.global.f32 	%f104, [%rd45+12];
	add.f32 	%f105, %f104, %f104;
	sub.f32 	%f106, %f105, %f103;
	add.s32 	%r188, %r188, 4;
	ld.global.f32 	%f107, [%rd45+16];
	sub.f32 	%f108, %f106, %f107;
	add.f32 	%f109, %f108, 0f41200000;
	st.global.f32 	[%rd45+12], %f109;
$L__BB0_21:
	setp.eq.s32 	%p15, %r25, 0;
	@%p15 bra 	$L__BB0_26;
	setp.eq.s32 	%p16, %r25, 1;
	@%p16 bra 	$L__BB0_24;
	mul.wide.s32 	%rd50, %r188, 4;
	add.s64 	%rd51, %rd1, %rd50;
	ld.global.f32 	%f110, [%rd51+-4];
	mul.f32 	%f111, %f110, 0f3FC00000;
	mul.wide.u32 	%rd52, %r188, 4;
	add.s64 	%rd53, %rd1, %rd52;
	ld.global.f32 	%f112, [%rd53];
	add.f32 	%f113, %f112, %f112;
	sub.f32 	%f114, %f113, %f111;
	ld.global.f32 	%f115, [%rd53+4];
	sub.f32 	%f116, %f114, %f115;
	add.f32 	%f117, %f116, 0f41200000;
	st.global.f32 	[%rd53], %f117;
	mul.f32 	%f118, %f117, 0f3FC00000;
	add.f32 	%f119, %f115, %f115;
	sub.f32 	%f120, %f119, %f118;
	add.s32 	%r188, %r188, 2;
	ld.global.f32 	%f121, [%rd53+8];
	sub.f32 	%f122, %f120, %f121;
	add.f32 	%f123, %f122, 0f41200000;
	st.global.f32 	[%rd53+4], %f123;
$L__BB0_24:
	and.b32  	%r118, %r45, 1;
	setp.eq.b32 	%p17, %r118, 1;
	not.pred 	%p18, %p17;
	@%p18 bra 	$L__BB0_26;
	mul.wide.s32 	%rd54, %r188, 4;
	add.s64 	%rd55, %rd1, %rd54;
	ld.global.f32 	%f124, [%rd55+-4];
	mul.f32 	%f125, %f124, 0fBFC00000;
	mul.wide.u32 	%rd56, %r188, 4;
	add.s64 	%rd57, %rd1, %rd56;
	ld.global.f32 	%f126, [%rd57];
	fma.rn.f32 	%f127, %f126, 0f40000000, %f125;
	ld.global.f32 	%f128, [%rd57+4];
	sub.f32 	%f129, %f127, %f128;
	add.f32 	%f130, %f129, 0f41200000;
	st.global.f32 	[%rd57], %f130;
$L__BB0_26:
	setp.lt.s32 	%p19, %r45, 1;
	@%p19 bra 	$L__BB0_39;
	and.b32  	%r30, %r45, 15;
	setp.lt.u32 	%p20, %r45, 16;
	mov.b32 	%r192, 0;
	@%p20 bra 	$L__BB0_30;
	and.b32  	%r192, %r45, 2147483632;
	neg.s32 	%r190, %r192;
	add.s64 	%rd82, %rd1, 32;
	add.u64 	%rd58, %SP, 0;
	mov.u64 	%rd60, $str;
$L__BB0_29:
	.pragma "nounroll";
	ld.global.f32 	%f131, [%rd82+-32];
	cvt.f64.f32 	%fd30, %f131;
	cvta.to.local.u64 	%rd59, %rd58;
	st.local.f64 	[%rd59], %fd30;
	cvta.global.u64 	%rd61, %rd60;
	{ // callseq 32, 0
	.param .b64 param0;
	st.param.b64 	[param0], %rd61;
	.param .b64 param1;
	st.param.b64 	[param1], %rd58;
	.param .b32 retval0;
	call.uni (retval0), 
	vprintf, 
	(
	param0, 
	param1
	);
	ld.param.b32 	%r120, [retval0];
	} // callseq 32
	ld.global.f32 	%f132, [%rd82+-28];
	cvt.f64.f32 	%fd31, %f132;
	st.local.f64 	[%rd59], %fd31;
	{ // callseq 33, 0
	.param .b64 param0;
	st.param.b64 	[param0], %rd61;
	.param .b64 param1;
	st.param.b64 	[param1], %rd58;
	.param .b32 retval0;
	call.uni (retval0), 
	vprintf, 
	(
	param0, 
	param1
	);
	ld.param.b32 	%r122, [retval0];
	} // callseq 33
	ld.global.f32 	%f133, [%rd82+-24];
	cvt.f64.f32 	%fd32, %f133;
	st.local.f64 	[%rd59], %fd32;
	{ // callseq 34, 0
	.param .b64 param0;
	st.param.b64 	[param0], %rd61;
	.param .b64 param1;
	st.param.b64 	[param1], %rd58;
	.param .b32 retval0;
	call.uni (retval0), 
	vprintf, 
	(
	param0, 
	param1
	);
	ld.param.b32 	%r124, [retval0];
	} // callseq 34
	ld.global.f32 	%f134, [%rd82+-20];
	cvt.f64.f32 	%fd33, %f134;
	st.local.f64 	[%rd59], %fd33;
	{ // callseq 35, 0
	.param .b64 param0;
	st.param.b64 	[param0], %rd61;
	.param .b64 param1;
	st.param.b64 	[param1], %rd58;
	.param .b32 retval0;
	call.uni (retval0), 
	vprintf, 
	(
	param0, 
	param1
	);
	ld.param.b32 	%r126, [retval0];
	} // callseq 35
	ld.global.f32 	%f135, [%rd82+-16];
	cvt.f64.f32 	%fd34, %f135;
	st.local.f64 	[%rd59], %fd34;
	{ // callseq 36, 0
	.param .b64 param0;
	st.param.b64 	[param0], %rd61;
	.param .b64 param1;
	st.param.b64 	[param1], %rd58;
	.param .b32 retval0;
	call.uni (retval0), 
	vprintf, 
	(
	param0, 
	param1
	);
	ld.param.b32 	%r128, [retval0];
	} // callseq 36
	ld.global.f32 	%f136, [%rd82+-12];
	cvt.f64.f32 	%fd35, %f136;
	st.local.f64 	[%rd59], %fd35;
	{ // callseq 37, 0
	.param .b64 param0;
	st.param.b64 	[param0], %rd61;
	.param .b64 param1;
	st.param.b64 	[param1], %rd58;
	.param .b32 retval0;
	call.uni (retval0), 
	vprintf, 
	(
	param0, 
	param1
	);
	ld.param.b32 	%r130, [retval0];
	} // callseq 37
	ld.global.f32 	%f137, [%rd82+-8];
	cvt.f64.f32 	%fd36, %f137;
	st.local.f64 	[%rd59], %fd36;
	{ // callseq 38, 0
	.param .b64 param0;
	st.param.b64 	[param0], %rd61;
	.param .b64 param1;
	st.param.b64 	[param1], %rd58;
	.param .b32 retval0;
	call.uni (retval0), 
	vprintf, 
	(
	param0, 
	param1
	);
	ld.param.b32 	%r132, [retval0];
	} // callseq 38
	ld.global.f32 	%f138, [%rd82+-4];
	cvt.f64.f32 	%fd37, %f138;
	st.local.f64 	[%rd59], %fd37;
	{ // callseq 39, 0
	.param .b64 param0;
	st.param.b64 	[param0], %rd61;
	.param .b64 param1;
	st.param.b64 	[param1], %rd58;
	.param .b32 retval0;
	call.uni (retval0), 
	vprintf, 
	(
	param0, 
	param1
	);
	ld.param.b32 	%r134, [retval0];
	} // callseq 39
	ld.global.f32 	%f139, [%rd82];
	cvt.f64.f32 	%fd38, %f139;
	st.local.f64 	[%rd59], %fd38;
	{ // callseq 40, 0
	.param .b64 param0;
	st.param.b64 	[param0], %rd61;
	.param .b64 param1;
	st.param.b64 	[param1], %rd58;
	.param .b32 retval0;
	call.uni (retval0), 
	vprintf, 
	(
	param0, 
	param1
	);
	ld.param.b32 	%r136, [retval0];
	} // callseq 40
	ld.global.f32 	%f140, [%rd82+4];
	cvt.f64.f32 	%fd39, %f140;
	st.local.f64 	[%rd59], %fd39;
	{ // callseq 41, 0
	.param .b64 param0;
	st.param.b64 	[param0], %rd61;
	.param .b64 param1;
	st.param.b64 	[param1], %rd58;
	.param .b32 retval0;
	call.uni (retval0), 
	vprintf, 
	(
	param0, 
	param1
	);
	ld.param.b32 	%r138, [retval0];
	} // callseq 41
	ld.global.f32 	%f141, [%rd82+8];
	cvt.f64.f32 	%fd40, %f141;
	st.local.f64 	[%rd59], %fd40;
	{ // callseq 42, 0
	.param .b64 param0;
	st.param.b64 	[param0], %rd61;
	.param .b64 param1;
	st.param.b64 	[param1], %rd58;
	.param .b32 retval0;
	call.uni (retval0), 
	vprintf, 
	(
	param0, 
	param1
	);
	ld.param.b32 	%r140, [retval0];
	} // callseq 42
	ld.global.f32 	%f142, [%rd82+12];
	cvt.f64.f32 	%fd41, %f142;
	st.local.f64 	[%rd59], %fd41;
	{ // callseq 43, 0
	.param .b64 param0;
	st.param.b64 	[param0], %rd61;
	.param .b64 param1;
	st.param.b64 	[param1], %rd58;
	.param .b32 retval0;
	call.uni (retval0), 
	vprintf, 
	(
	param0, 
	param1
	);
	ld.param.b32 	%r142, [retval0];
	} // callseq 43
	ld.global.f32 	%f143, [%rd82+16];
	cvt.f64.f32 	%fd42, %f143;
	st.local.f64 	[%rd59], %fd42;
	{ // callseq 44, 0
	.param .b64 param0;
	st.param.b64 	[param0], %rd61;
	.param .b64 param1;
	st.param.b64 	[param1], %rd58;
	.param .b32 retval0;
	call.uni (retval0), 
	vprintf, 
	(
	param0, 
	param1
	);
	ld.param.b32 	%r144, [retval0];
	} // callseq 44
	ld.global.f32 	%f144, [%rd82+20];
	cvt.f64.f32 	%fd43, %f144;
	st.local.f64 	[%rd59], %fd43;
	{ // callseq 45, 0
	.param .b64 param0;
	st.param.b64 	[param0], %rd61;
	.param .b64 param1;
	st.param.b64 	[param1], %rd58;
	.param .b32 retval0;
	call.uni (retval0), 
	vprintf, 
	(
	param0, 
	param1
	);
	ld.param.b32 	%r146, [retval0];
	} // callseq 45
	ld.global.f32 	%f145, [%rd82+24];
	cvt.f64.f32 	%fd44, %f145;
	st.local.f64 	[%rd59], %fd44;
	{ // callseq 46, 0
	.param .b64 param0;
	st.param.b64 	[param0], %rd61;
	.param .b64 param1;
	st.param.b64 	[param1], %rd58;
	.param .b32 retval0;
	call.uni (retval0), 
	vprintf, 
	(
	param0, 
	param1
	);
	ld.param.b32 	%r148, [retval0];
	} // callseq 46
	ld.global.f32 	%f146, [%rd82+28];
	cvt.f64.f32 	%fd45, %f146;
	st.local.f64 	[%rd59], %fd45;
	{ // callseq 47, 0
	.param .b64 param0;
	st.param.b64 	[param0], %rd61;
	.param .b64 param1;
	st.param.b64 	[param1], %rd58;
	.param .b32 retval0;
	call.uni (retval0), 
	vprintf, 
	(
	param0, 
	param1
	);
	ld.param.b32 	%r150, [retval0];
	} // callseq 47
	add.s32 	%r190, %r190, 16;
	add.s64 	%rd82, %rd82, 64;
	setp.ne.s32 	%p21, %r190, 0;
	@%p21 bra 	$L__BB0_29;
$L__BB0_30:
	setp.eq.s32 	%p22, %r30, 0;
	@%p22 bra 	$L__BB0_39;
	add.u64 	%rd62, %SP, 0;
	add.u64 	%rd15, %SPL, 0;
	and.b32  	%r36, %r45, 7;
	setp.lt.u32 	%p23, %r30, 8;
	@%p23 bra 	$L__BB0_33;
	mul.wide.u32 	%rd63, %r192, 4;
	add.s64 	%rd64, %rd1, %rd63;
	ld.global.f32 	%f147, [%rd64];
	cvt.f64.f32 	%fd46, %f147;
	st.local.f64 	[%rd15], %fd46;
	mov.u64 	%rd65, $str;
	cvta.global.u64 	%rd66, %rd65;
	{ // callseq 48, 0
	.param .b64 param0;
	st.param.b64 	[param0], %rd66;
	.param .b64 param1;
	st.param.b64 	[param1], %rd62;
	.param .b32 retval0;
	call.uni (retval0), 
	vprintf, 
	(
	param0, 
	param1
	);
	ld.param.b32 	%r152, [retval0];
	} // callseq 48
	ld.global.f32 	%f148, [%rd64+4];
	cvt.f64.f32 	%fd47, %f148;
	st.local.f64 	[%rd15], %fd47;
	{ // callseq 49, 0
	.param .b64 param0;
	st.param.b64 	[param0], %rd66;
	.param .b64 param1;
	st.param.b64 	[param1], %rd62;
	.param .b32 retval0;
	call.uni (retval0), 
	vprintf, 
	(
	param0, 
	param1
	);
	ld.param.b32 	%r154, [retval0];
	} // callseq 49
	ld.global.f32 	%f149, [%rd64+8];
	cvt.f64.f32 	%fd48, %f149;
	st.local.f64 	[%rd15], %fd48;
	{ // callseq 50, 0
	.param .b64 param0;
	st.param.b64 	[param0], %rd66;
	.param .b64 param1;
	st.param.b64 	[param1], %rd62;
	.param .b32 retval0;
	call.uni (retval0), 
	vprintf, 
	(
	param0, 
	param1
	);
	ld.param.b32 	%r156, [retval0];
	} // callseq 50
	ld.global.f32 	%f150, [%rd64+12];
	cvt.f64.f32 	%fd49, %f150;
	st.local.f64 	[%rd15], %fd49;
	{ // callseq 51, 0
	.param .b64 param0;
	st.param.b64 	[param0], %rd66;
	.param .b64 param1;
	st.param.b64 	[param1], %rd62;
	.param .b32 retval0;
	call.uni (retval0), 
	vprintf, 
	(
	param0, 
	param1
	);
	ld.param.b32 	%r158, [retval0];
	} // callseq 51
	ld.global.f32 	%f151, [%rd64+16];
	cvt.f64.f32 	%fd50, %f151;
	st.local.f64 	[%rd15], %fd50;
	{ // callseq 52, 0
	.param .b64 param0;
	st.param.b64 	[param0], %rd66;
	.param .b64 param1;
	st.param.b64 	[param1], %rd62;
	.param .b32 retval0;
	call.uni (retval0), 
	vprintf, 
	(
	param0, 
	param1
	);
	ld.param.b32 	%r160, [retval0];
	} // callseq 52
	ld.global.f32 	%f152, [%rd64+20];
	cvt.f64.f32 	%fd51, %f152;
	st.local.f64 	[%rd15], %fd51;
	{ // callseq 53, 0
	.param .b64 param0;
	st.param.b64 	[param0], %rd66;
	.param .b64 param1;
	st.param.b64 	[param1], %rd62;
	.param .b32 retval0;
	call.uni (retval0), 
	vprintf, 
	(
	param0, 
	param1
	);
	ld.param.b32 	%r162, [retval0];
	} // callseq 53
	ld.global.f32 	%f153, [%rd64+24];
	cvt.f64.f32 	%fd52, %f153;
	st.local.f64 	[%rd15], %fd52;
	{ // callseq 54, 0
	.param .b64 param0;
	st.param.b64 	[param0], %rd66;
	.param .b64 param1;
	st.param.b64 	[param1], %rd62;
	.param .b32 retval0;
	call.uni (retval0), 
	vprintf, 
	(
	param0, 
	param1
	);
	ld.param.b32 	%r164, [retval0];
	} // callseq 54
	ld.global.f32 	%f154, [%rd64+28];
	cvt.f64.f32 	%fd53, %f154;
	st.local.f64 	[%rd15], %fd53;
	{ // callseq 55, 0
	.param .b64 param0;
	st.param.b64 	[param0], %rd66;
	.param .b64 param1;
	st.param.b64 	[param1], %rd62;
	.param .b32 retval0;
	call.uni (retval0), 
	vprintf, 
	(
	param0, 
	param1
	);
	ld.param.b32 	%r166, [retval0];
	} // callseq 55
	add.s32 	%r192, %r192, 8;
$L__BB0_33:
	setp.eq.s32 	%p24, %r36, 0;
	@%p24 bra 	$L__BB0_39;
	and.b32  	%r39, %r45, 3;
	setp.lt.u32 	%p25, %r36, 4;
	@%p25 bra 	$L__BB0_36;
	mul.wide.u32 	%rd68, %r192, 4;
	add.s64 	%rd69, %rd1, %rd68;
	ld.global.f32 	%f155, [%rd69];
	cvt.f64.f32 	%fd54, %f155;
	st.local.f64 	[%rd15], %fd54;
	mov.u64 	%rd70, $str;
	cvta.global.u64 	%rd71, %rd70;
	{ // callseq 56, 0
	.param .b64 param0;
	st.param.b64 	[param0], %rd71;
	.param .b64 param1;
	st.param.b64 	[param1], %rd62;
	.param .b32 retval0;
	call.uni (retval0), 
	vprintf, 
	(
	param0, 
	param1
	);
	ld.param.b32 	%r168, [retval0];
	} // callseq 56
	ld.global.f32 	%f156, [%rd69+4];
	cvt.f64.f32 	%fd55, %f156;
	st.local.f64 	[%rd15], %fd55;
	{ // callseq 57, 0
	.param .b64 param0;
	st.param.b64 	[param0], %rd71;
	.param .b64 param1;
	st.param.b64 	[param1], %rd62;
	.param .b32 retval0;
	call.uni (retval0), 
	vprintf, 
	(
	param0, 
	param1
	);
	ld.param.b32 	%r170, [retval0];
	} // callseq 57
	ld.global.f32 	%f157, [%rd69+8];
	cvt.f64.f32 	%fd56, %f157;
	st.local.f64 	[%rd15], %fd56;
	{ // callseq 58, 0
	.param .b64 param0;
	st.param.b64 	[param0], %rd71;
	.param .b64 param1;
	st.param.b64 	[param1], %rd62;
	.param .b32 retval0;
	call.uni (retval0), 
	vprintf, 
	(
	param0, 
	param1
	);
	ld.param.b32 	%r172, [retval0];
	} // callseq 58
	ld.global.f32 	%f158, [%rd69+12];
	cvt.f64.f32 	%fd57, %f158;
	st.local.f64 	[%rd15], %fd57;
	{ // callseq 59, 0
	.param .b64 param0;
	st.param.b64 	[param0], %rd71;
	.param .b64 param1;
	st.param.b64 	[param1], %rd62;
	.param .b32 retval0;
	call.uni (retval0), 
	vprintf, 
	(
	param0, 
	param1
	);
	ld.param.b32 	%r174, [retval0];
	} // callseq 59
	add.s32 	%r192, %r192, 4;
$L__BB0_36:
	setp.eq.s32 	%p26, %r39, 0;
	@%p26 bra 	$L__BB0_39;
	mul.wide.u32 	%rd73, %r192, 4;
	add.s64 	%rd83, %rd1, %rd73;
	neg.s32 	%r194, %r39;
	mov.u64 	%rd74, $str;
$L__BB0_38:
	.pragma "nounroll";
	ld.global.f32 	%f159, [%rd83];
	cvt.f64.f32 	%fd58, %f159;
	st.local.f64 	[%rd15], %fd58;
	cvta.global.u64 	%rd75, %rd74;
	{ // callseq 60, 0
	.param .b64 param0;
	st.param.b64 	[param0], %rd75;
	.param .b64 param1;
	st.param.b64 	[param1], %rd62;
	.param .b32 retval0;
	call.uni (retval0), 
	vprintf, 
	(
	param0, 
	param1
	);
	ld.param.b32 	%r176, [retval0];
	} // callseq 60
	add.s64 	%rd83, %rd83, 4;
	add.s32 	%r194, %r194, 1;
	setp.ne.s32 	%p27, %r194, 0;
	@%p27 bra 	$L__BB0_38;
$L__BB0_39:
	mov.u64 	%rd77, $str$1;
	cvta.global.u64 	%rd78, %rd77;
	{ // callseq 61, 0
	.param .b64 param0;
	st.param.b64 	[param0], %rd78;
	.param .b64 param1;
	st.param.b64 	[param1], 0;
	.param .b32 retval0;
	call.uni (retval0), 
	vprintf, 
	(
	param0, 
	param1
	);
	ld.param.b32 	%r178, [retval0];
	} // callseq 61
	ret;

}
	// .globl	_Z16cuda_calculationPfS_S_S_S_S_S_S_S_S_S_S_S_S_S_S_S_S_S_S_S_S_S_S_S_S_S_S_i
.visible .entry _Z16cuda_calculationPfS_S_S_S_S_S_S_S_S_S_S_S_S_S_S_S_S_S_S_S_S_S_S_S_S_S_S_i(
	.param .u64 .ptr .align 1 _Z16cuda_calculationPfS_S_S_S_S_S_S_S_S_S_S_S_S_S_S_S_S_S_S_S_S_S_S_S_S_S_S_i_param_0,
	.param .u64 .ptr .align 1 _Z16cuda_calculationPfS_S_S_S_S_S_S_S_S_S_S_S_S_S_S_S_S_S_S_S_S_S_S_S_S_S_S_i_param_1,
	.param .u64 .ptr .align 1 _Z16cuda_calculationPfS_S_S_S_S_S_S_S_S_S_S_S_S_S_S_S_S_S_S_S_S_S_S_S_S_S_S_i_param_2,
	.param .u64 .ptr .align 1 _Z16cuda_calculationPfS_S_S_S_S_S_S_S_S_S_S_S_S_S_S_S_S_S_S_S_S_S_S_S_S_S_S_i_param_3,
	.param .u64 .ptr .align 1 _Z16cuda_calculationPfS_S_S_S_S_S_S_S_S_S_S_S_S_S_S_S_S_S_S_S_S_S_S_S_S_S_S_i_param_4,
	.param .u64 .ptr .align 1 _Z16cuda_calculationPfS_S_S_S_S_S_S_S_S_S_S_S_S_S_S_S_S_S_S_S_S_S_S_S_S_S_S_i_param_5,
	.param .u64 .ptr .align 1 _Z16cuda_calculationPfS_S_S_S_S_S_S_S_S_S_S_S_S_S_S_S_S_S_S_S_S_S_S_S_S_S_S_i_param_6,
	.param .u64 .ptr .align 1 _Z16cuda_calculationPfS_S_S_S_S_S_S_S_S_S_S_S_S_S_S_S_S_S_S_S_S_S_S_S_S_S_S_i_param_7,
	.param .u64 .ptr .align 1 _Z16cuda_calculationPfS_S_S_S_S_S_S_S_S_S_S_S_S_S_S_S_S_S_S_S_S_S_S_S_S_S_S_i_param_8,
	.param .u64 .ptr .align 1 _Z16cuda_calculationPfS_S_S_S_S_S_S_S_S_S_S_S_S_S_S_S_S_S_S_S_S_S_S_S_S_S_S_i_param_9,
	.param .u64 .ptr .align 1 _Z16cuda_calculationPfS_S_S_S_S_S_S_S_S_S_S_S_S_S_S_S_S_S_S_S_S_S_S_S_S_S_S_i_param_10,
	.param .u64 .ptr .align 1 _Z16cuda_calculationPfS_S_S_S_S_S_S_S_S_S_S_S_S_S_S_S_S_S_S_S_S_S_S_S_S_S_S_i_param_11,
	.param .u64 .ptr .align 1 _Z16cuda_calculationPfS_S_S_S_S_S_S_S_S_S_S_S_S_S_S_S_S_S_S_S_S_S_S_S_S_S_S_i_param_12,
	.param .u64 .ptr .align 1 _Z16cuda_calculationPfS_S_S_S_S_S_S_S_S_S_S_S_S_S_S_S_S_S_S_S_S_S_S_S_S_S_S_i_param_13,
	.param .u64 .ptr .align 1 _Z16cuda_calculationPfS_S_S_S_S_S_S_S_S_S_S_S_S_S_S_S_S_S_S_S_S_S_S_S_S_S_S_i_param_14,
	.param .u64 .ptr .align 1 _Z16cuda_calculationPfS_S_S_S_S_S_S_S_S_S_S_S_S_S_S_S_S_S_S_S_S_S_S_S_S_S_S_i_param_15,
	.param .u64 .ptr .align 1 _Z16cuda_calculationPfS_S_S_S_S_S_S_S_S_S_S_S_S_S_S_S_S_S_S_S_S_S_S_S_S_S_S_i_param_16,
	.param .u64 .ptr .align 1 _Z16cuda_calculationPfS_S_S_S_S_S_S_S_S_S_S_S_S_S_S_S_S_S_S_S_S_S_S_S_S_S_S_i_param_17,
	.param .u64 .ptr .align 1 _Z16cuda_calculationPfS_S_S_S_S_S_S_S_S_S_S_S_S_S_S_S_S_S_S_S_S_S_S_S_S_S_S_i_param_18,
	.param .u64 .ptr .align 1 _Z16cuda_calculationPfS_S_S_S_S_S_S_S_S_S_S_S_S_S_S_S_S_S_S_S_S_S_S_S_S_S_S_i_param_19,
	.param .u64 .ptr .align 1 _Z16cuda_calculationPfS_S_S_S_S_S_S_S_S_S_S_S_S_S_S_S_S_S_S_S_S_S_S_S_S_S_S_i_param_20,
	.param .u64 .ptr .align 1 _Z16cuda_calculationPfS_S_S_S_S_S_S_S_S_S_S_S_S_S_S_S_S_S_S_S_S_S_S_S_S_S_S_i_param_21,
	.param .u64 .ptr .align 1 _Z16cuda_calculationPfS_S_S_S_S_S_S_S_S_S_S_S_S_S_S_S_S_S_S_S_S_S_S_S_S_S_S_i_param_22,
	.param .u64 .ptr .align 1 _Z16cuda_calculationPfS_S_S_S_S_S_S_S_S_S_S_S_S_S_S_S_S_S_S_S_S_S_S_S_S_S_S_i_param_23,
	.param .u64 .ptr .align 1 _Z16cuda_calculationPfS_S_S_S_S_S_S_S_S_S_S_S_S_S_S_S_S_S_S_S_S_S_S_S_S_S_S_i_param_24,
	.param .u64 .ptr .align 1 _Z16cuda_calculationPfS_S_S_S_S_S_S_S_S_S_S_S_S_S_S_S_S_S_S_S_S_S_S_S_S_S_S_i_param_25,
	.param .u64 .ptr .align 1 _Z16cuda_calculationPfS_S_S_S_S_S_S_S_S_S_S_S_S_S_S_S_S_S_S_S_S_S_S_S_S_S_S_i_param_26,
	.param .u64 .ptr .align 1 _Z16cuda_calculationPfS_S_S_S_S_S_S_S_S_S_S_S_S_S_S_S_S_S_S_S_S_S_S_S_S_S_S_i_param_27,
	.param .u32 _Z16cuda_calculationPfS_S_S_S_S_S_S_S_S_S_S_S_S_S_S_S_S_S_S_S_S_S_S_S_S_S_S_i_param_28
)
{
	.reg .pred 	%p<40>;
	.reg .b32 	%r<31>;
	.reg .b32 	%f<103>;
	.reg .b64 	%rd<133>;

	ld.param.u64 	%rd5, [_Z16cuda_calculationPfS_S_S_S_S_S_S_S_S_S_S_S_S_S_S_S_S_S_S_S_S_S_S_S_S_S_S_i_param_0];
	ld.param.u64 	%rd6, [_Z16cuda_calculationPfS_S_S_S_S_S_S_S_S_S_S_S_S_S_S_S_S_S_S_S_S_S_S_S_S_S_S_i_param_1];
	ld.param.u64 	%rd7, [_Z16cuda_calculationPfS_S_S_S_S_S_S_S_S_S_S_S_S_S_S_S_S_S_S_S_S_S_S_S_S_S_S_i_param_2];
	ld.param.u64 	%rd8, [_Z16cuda_calculationPfS_S_S_S_S_S_S_S_S_S_S_S_S_S_S_S_S_S_S_S_S_S_S_S_S_S_S_i_param_3];
	ld.param.u64 	%rd9, [_Z16cuda_calculationPfS_S_S_S_S_S_S_S_S_S_S_S_S_S_S_S_S_S_S_S_S_S_S_S_S_S_S_i_param_4];
	ld.param.u64 	%rd10, [_Z16cuda_calculationPfS_S_S_S_S_S_S_S_S_S_S_S_S_S_S_S_S_S_S_S_S_S_S_S_S_S_S_i_param_5];
	ld.param.u64 	%rd11, [_Z16cuda_calculationPfS_S_S_S_S_S_S_S_S_S_S_S_S_S_S_S_S_S_S_S_S_S_S_S_S_S_S_i_param_6];
	ld.param.u64 	%rd12, [_Z16cuda_calculationPfS_S_S_S_S_S_S_S_S_S_S_S_S_S_S_S_S_S_S_S_S_S_S_S_S_S_S_i_param_7];
	ld.param.u64 	%rd13, [_Z16cuda_calculationPfS_S_S_S_S_S_S_S_S_S_S_S_S_S_S_S_S_S_S_S_S_S_S_S_S_S_S_i_param_8];
	ld.param.u64 	%rd14, [_Z16cuda_calculationPfS_S_S_S_S_S_S_S_S_S_S_S_S_S_S_S_S_S_S_S_S_S_S_S_S_S_S_i_param_9];
	ld.param.u64 	%rd15, [_Z16cuda_calculationPfS_S_S_S_S_S_S_S_S_S_S_S_S_S_S_S_S_S_S_S_S_S_S_S_S_S_S_i_param_10];
	ld.param.u64 	%rd16, [_Z16cuda_calculationPfS_S_S_S_S_S_S_S_S_S_S_S_S_S_S_S_S_S_S_S_S_S_S_S_S_S_S_i_param_11];
	ld.param.u64 	%rd17, [_Z16cuda_calculationPfS_S_S_S_S_S_S_S_S_S_S_S_S_S_S_S_S_S_S_S_S_S_S_S_S_S_S_i_param_12];
	ld.param.u64 	%rd18, [_Z16cuda_calculationPfS_S_S_S_S_S_S_S_S_S_S_S_S_S_S_S_S_S_S_S_S_S_S_S_S_S_S_i_param_13];
	ld.param.u64 	%rd19, [_Z16cuda_calculationPfS_S_S_S_S_S_S_S_S_S_S_S_S_S_S_S_S_S_S_S_S_S_S_S_S_S_S_i_param_14];
	ld.param.u64 	%rd20, [_Z16cuda_calculationPfS_S_S_S_S_S_S_S_S_S_S_S_S_S_S_S_S_S_S_S_S_S_S_S_S_S_S_i_param_15];
	ld.param.u64 	%rd21, [_Z16cuda_calculationPfS_S_S_S_S_S_S_S_S_S_S_S_S_S_S_S_S_S_S_S_S_S_S_S_S_S_S_i_param_16];
	ld.param.u64 	%rd22, [_Z16cuda_calculationPfS_S_S_S_S_S_S_S_S_S_S_S_S_S_S_S_S_S_S_S_S_S_S_S_S_S_S_i_param_17];
	ld.param.u64 	%rd23, [_Z16cuda_calculationPfS_S_S_S_S_S_S_S_S_S_S_S_S_S_S_S_S_S_S_S_S_S_S_S_S_S_S_i_param_18];
	ld.param.u64 	%rd24, [_Z16cuda_calculationPfS_S_S_S_S_S_S_S_S_S_S_S_S_S_S_S_S_S_S_S_S_S_S_S_S_S_S_i_param_19];
	ld.param.u64 	%rd25, [_Z16cuda_calculationPfS_S_S_S_S_S_S_S_S_S_S_S_S_S_S_S_S_S_S_S_S_S_S_S_S_S_S_i_param_20];
	ld.param.u64 	%rd26, [_Z16cuda_calculationPfS_S_S_S_S_S_S_S_S_S_S_S_S_S_S_S_S_S_S_S_S_S_S_S_S_S_S_i_param_21];
	ld.param.u64 	%rd27, [_Z16cuda_calculationPfS_S_S_S_S_S_S_S_S_S_S_S_S_S_S_S_S_S_S_S_S_S_S_S_S_S_S_i_param_22];
	ld.param.u64 	%rd28, [_Z16cuda_calculationPfS_S_S_S_S_S_S_S_S_S_S_S_S_S_S_S_S_S_S_S_S_S_S_S_S_S_S_i_param_23];
	ld.param.u64 	%rd29, [_Z16cuda_calculationPfS_S_S_S_S_S_S_S_S_S_S_S_S_S_S_S_S_S_S_S_S_S_S_S_S_S_S_i_param_24];
	ld.param.u64 	%rd30, [_Z16cuda_calculationPfS_S_S_S_S_S_S_S_S_S_S_S_S_S_S_S_S_S_S_S_S_S_S_S_S_S_S_i_param_25];
	ld.param.u64 	%rd31, [_Z16cuda_calculationPfS_S_S_S_S_S_S_S_S_S_S_S_S_S_S_S_S_S_S_S_S_S_S_S_S_S_S_i_param_26];
	ld.param.u64 	%rd32, [_Z16cuda_calculationPfS_S_S_S_S_S_S_S_S_S_S_S_S_S_S_S_S_S_S_S_S_S_S_S_S_S_S_i_param_27];
	ld.param.u32 	%r15, [_Z16cuda_calculationPfS_S_S_S_S_S_S_S_S_S_S_S_S_S_S_S_S_S_S_S_S_S_S_S_S_S_S_i_param_28];
	cvta.to.global.u64 	%rd33, %rd5;
	cvta.to.global.u64 	%rd34, %rd6;
	cvta.to.global.u64 	%rd35, %rd7;
	cvta.to.global.u64 	%rd36, %rd8;
	cvta.to.global.u64 	%rd37, %rd9;
	cvta.to.global.u64 	%rd38, %rd10;
	cvta.to.global.u64 	%rd39, %rd11;
	cvta.to.global.u64 	%rd40, %rd12;
	cvta.to.global.u64 	%rd41, %rd13;
	cvta.to.global.u64 	%rd42, %rd14;
	cvta.to.global.u64 	%rd43, %rd15;
	cvta.to.global.u64 	%rd44, %rd16;
	cvta.to.global.u64 	%rd45, %rd17;
	cvta.to.global.u64 	%rd46, %rd18;
	cvta.to.global.u64 	%rd47, %rd19;
	cvta.to.global.u64 	%rd48, %rd20;
	cvta.to.global.u64 	%rd49, %rd21;
	cvta.to.global.u64 	%rd50, %rd22;
	cvta.to.global.u64 	%rd51, %rd23;
	cvta.to.global.u64 	%rd52, %rd24;
	cvta.to.global.u64 	%rd53, %rd25;
	cvta.to.global.u64 	%rd54, %rd26;
	cvta.to.global.u64 	%rd55, %rd27;
	cvta.to.global.u64 	%rd56, %rd28;
	cvta.to.global.u64 	%rd57, %rd29;
	cvta.to.global.u64 	%rd58, %rd30;
	cvta.to.global.u64 	%rd59, %rd31;
	cvta.to.global.u64 	%rd60, %rd32;
	mov.u32 	%r16, %ctaid.x;
	setp.eq.s32 	%p1, %r16, 0;
	selp.b64 	%rd61, %rd33, 0, %p1;
	selp.b64 	%rd62, %rd5, 0, %p1;
	setp.eq.s32 	%p2, %r16, 1;
	selp.b64 	%rd63, %rd34, %rd61, %p2;
	selp.b64 	%rd64, %rd6, %rd62, %p2;
	setp.eq.s32 	%p3, %r16, 2;
	selp.b64 	%rd65, %rd35, %rd63, %p3;
	selp.b64 	%rd66, %rd7, %rd64, %p3;
	setp.eq.s32 	%p4, %r16, 3;
	selp.b64 	%rd67, %rd36, %rd65, %p4;
	selp.b64 	%rd68, %rd8, %rd66, %p4;
	setp.eq.s32 	%p5, %r16, 4;
	selp.b64 	%rd69, %rd37, %rd67, %p5;
	selp.b64 	%rd70, %rd9, %rd68, %p5;
	setp.eq.s32 	%p6, %r16, 5;
	selp.b64 	%rd71, %rd38, %rd69, %p6;
	selp.b64 	%rd72, %rd10, %rd70, %p6;
	setp.eq.s32 	%p7, %r16, 6;
	selp.b64 	%rd73, %rd39, %rd71, %p7;
	selp.b64 	%rd74, %rd11, %rd72, %p7;
	setp.eq.s32 	%p8, %r16, 7;
	selp.b64 	%rd75, %rd40, %rd73, %p8;
	selp.b64 	%rd76, %rd12, %rd74, %p8;
	setp.eq.s32 	%p9, %r16, 8;
	selp.b64 	%rd77, %rd41, %rd75, %p9;
	selp.b64 	%rd78, %rd13, %rd76, %p9;
	setp.eq.s32 	%p10, %r16, 9;
	selp.b64 	%rd79, %rd42, %rd77, %p10;
	selp.b64 	%rd80, %rd14, %rd78, %p10;
	setp.eq.s32 	%p11, %r16, 10;
	selp.b64 	%rd81, %rd43, %rd79, %p11;
	selp.b64 	%rd82, %rd15, %rd80, %p11;
	setp.eq.s32 	%p12, %r16, 11;
	selp.b64 	%rd83, %rd44, %rd81, %p12;
	selp.b64 	%rd84, %rd16, %rd82, %p12;
	setp.eq.s32 	%p13, %r16, 12;
	selp.b64 	%rd85, %rd45, %rd83, %p13;
	selp.b64 	%rd86, %rd17, %rd84, %p13;
	setp.eq.s32 	%p14, %r16, 13;
	selp.b64 	%rd87, %rd46, %rd85, %p14;
	selp.b64 	%rd88, %rd18, %rd86, %p14;
	setp.eq.s32 	%p15, %r16, 14;
	selp.b64 	%rd89, %rd47, %rd87, %p15;
	selp.b64 	%rd90, %rd19, %rd88, %p15;
	setp.eq.s32 	%p16, %r16, 15;
	selp.b64 	%rd91, %rd48, %rd89, %p16;
	selp.b64 	%rd92, %rd20, %rd90, %p16;
	setp.eq.s32 	%p17, %r16, 16;
	selp.b64 	%rd93, %rd49, %rd91, %p17;
	selp.b64 	%rd94, %rd21, %rd92, %p17;
	setp.eq.s32 	%p18, %r16, 17;
	selp.b64 	%rd95, %rd50, %rd93, %p18;
	selp.b64 	%rd96, %rd22, %rd94, %p18;
	setp.eq.s32 	%p19, %r16, 18;
	selp.b64 	%rd97, %rd51, %rd95, %p19;
	selp.b64 	%rd98, %rd23, %rd96, %p19;
	setp.eq.s32 	%p20, %r16, 19;
	selp.b64 	%rd99, %rd52, %rd97, %p20;
	selp.b64 	%rd100, %rd24, %rd98, %p20;
	setp.eq.s32 	%p21, %r16, 20;
	selp.b64 	%rd101, %rd53, %rd99, %p21;
	selp.b64 	%rd102, %rd25, %rd100, %p21;
	setp.eq.s32 	%p22, %r16, 21;
	selp.b64 	%rd103, %rd54, %rd101, %p22;
	selp.b64 	%rd104, %rd26, %rd102, %p22;
	setp.eq.s32 	%p23, %r16, 22;
	selp.b64 	%rd105, %rd55, %rd103, %p23;
	selp.b64 	%rd106, %rd27, %rd104, %p23;
	setp.eq.s32 	%p24, %r16, 23;
	selp.b64 	%rd107, %rd56, %rd105, %p24;
	selp.b64 	%rd108, %rd28, %rd106, %p24;
	setp.eq.s32 	%p25, %r16, 24;
	selp.b64 	%rd109, %rd57, %rd107, %p25;
	selp.b64 	%rd110, %rd29, %rd108, %p25;
	setp.eq.s32 	%p26, %r16, 25;
	selp.b64 	%rd111, %rd58, %rd109, %p26;
	selp.b64 	%rd112, %rd30, %rd110, %p26;
	setp.eq.s32 	%p27, %r16, 26;
	selp.b64 	%rd113, %rd59, %rd111, %p27;
	selp.b64 	%rd114, %rd31, %rd112, %p27;
	setp.eq.s32 	%p28, %r16, 27;
	selp.b64 	%rd1, %rd60, %rd113, %p28;
	selp.b64 	%rd115, %rd32, %rd114, %p28;
	setp.eq.s64 	%p29, %rd115, 0;
	setp.lt.s32 	%p30, %r15, 3;
	or.pred  	%p31, %p29, %p30;
	@%p31 bra 	$L__BB1_13;
	ld.param.u32 	%r24, [_Z16cuda_calculationPfS_S_S_S_S_S_S_S_S_S_S_S_S_S_S_S_S_S_S_S_S_S_S_S_S_S_S_i_param_28];
	add.s32 	%r1, %r24, -2;
	add.s32 	%r18, %r24, -3;
	and.b32  	%r2, %r1, 7;
	setp.lt.u32 	%p32, %r18, 7;
	mov.b32 	%r29, 1;
	@%p32 bra 	$L__BB1_5;
	ld.global.f32 	%f102, [%rd1+4];
	and.b32  	%r20, %r1, -8;
	neg.s32 	%r27, %r20;
	add.s64 	%rd132, %rd1, 20;
	mov.b32 	%r26, 0;
$L__BB1_3:
	.pragma "nounroll";
	ld.global.f32 	%f4, [%rd132+-20];
	mul.f32 	%f5, %f4, 0f3FC00000;
	add.f32 	%f6, %f102, %f102;
	sub.f32 	%f7, %f6, %f5;
	ld.global.f32 	%f8, [%rd132+-12];
	sub.f32 	%f9, %f7, %f8;
	add.f32 	%f10, %f9, 0f41200000;
	st.global.f32 	[%rd132+-16], %f10;
	mul.f32 	%f11, %f10, 0f3FC00000;
	add.f32 	%f12, %f8, %f8;
	sub.f32 	%f13, %f12, %f11;
	ld.global.f32 	%f14, [%rd132+-8];
	sub.f32 	%f15, %f13, %f14;
	add.f32 	%f16, %f15, 0f41200000;
	st.global.f32 	[%rd132+-12], %f16;
	mul.f32 	%f17, %f16, 0f3FC00000;
	add.f32 	%f18, %f14, %f14;
	sub.f32 	%f19, %f18, %f17;
	ld.global.f32 	%f20, [%rd132+-4];
	sub.f32 	%f21, %f19, %f20;
	add.f32 	%f22, %f21, 0f41200000;
	st.global.f32 	[%rd132+-8], %f22;
	mul.f32 	%f23, %f22, 0f3FC00000;
	add.f32 	%f24, %f20, %f20;
	sub.f32 	%f25, %f24, %f23;
	ld.global.f32 	%f26, [%rd132];
	sub.f32 	%f27, %f25, %f26;
	add.f32 	%f28, %f27, 0f41200000;
	st.global.f32 	[%rd132+-4], %f28;
	mul.f32 	%f29, %f28, 0f3FC00000;
	add.f32 	%f30, %f26, %f26;
	sub.f32 	%f31, %f30, %f29;
	ld.global.f32 	%f32, [%rd132+4];
	sub.f32 	%f33, %f31, %f32;
	add.f32 	%f34, %f33, 0f41200000;
	st.global.f32 	[%rd132], %f34;
	mul.f32 	%f35, %f34, 0f3FC00000;
	add.f32 	%f36, %f32, %f32;
	sub.f32 	%f37, %f36, %f35;
	ld.global.f32 	%f38, [%rd132+8];
	sub.f32 	%f39, %f37, %f38;
	add.f32 	%f40, %f39, 0f41200000;
	st.global.f32 	[%rd132+4], %f40;
	mul.f32 	%f41, %f40, 0f3FC00000;
	add.f32 	%f42, %f38, %f38;
	sub.f32 	%f43, %f42, %f41;
	ld.global.f32 	%f44, [%rd132+12];
	sub.f32 	%f45, %f43, %f44;
	add.f32 	%f46, %f45, 0f41200000;
	st.global.f32 	[%rd132+8], %f46;
	mul.f32 	%f47, %f46, 0f3FC00000;
	add.f32 	%f48, %f44, %f44;
	sub.f32 	%f49, %f48, %f47;
	ld.global.f32 	%f102, [%rd132+16];
	sub.f32 	%f50, %f49, %f102;
	add.f32 	%f51, %f50, 0f41200000;
	st.global.f32 	[%rd132+12], %f51;
	add.s32 	%r27, %r27, 8;
	add.s32 	%r26, %r26, 8;
	add.s64 	%rd132, %rd132, 32;
	setp.ne.s32 	%p33, %r27, 0;
	@%p33 bra 	$L__BB1_3;
	add.s32 	%r29, %r26, 1;
$L__BB1_5:
	setp.eq.s32 	%p34, %r2, 0;
	@%p34 bra 	$L__BB1_13;
	and.b32  	%r10, %r1, 3;
	setp.lt.u32 	%p35, %r2, 4;
	@%p35 bra 	$L__BB1_8;
	mul.wide.s32 	%rd116, %r29, 4;
	add.s64 	%rd117, %rd1, %rd116;
	ld.global.f32 	%f52, [%rd117+-4];
	mul.f32 	%f53, %f52, 0f3FC00000;
	mul.wide.u32 	%rd118, %r29, 4;
	add.s64 	%rd119, %rd1, %rd118;
	ld.global.f32 	%f54, [%rd119];
	add.f32 	%f55, %f54, %f54;
	sub.f32 	%f56, %f55, %f53;
	add.s32 	%r21, %r29, 1;
	mul.wide.u32 	%rd120, %r21, 4;
	add.s64 	%rd121, %rd1, %rd120;
	ld.global.f32 	%f57, [%rd121];
	sub.f32 	%f58, %f56, %f57;
	add.f32 	%f59, %f58, 0f41200000;
	st.global.f32 	[%rd119], %f59;
	mul.f32 	%f60, %f59, 0f3FC00000;
	add.f32 	%f61, %f57, %f57;
	sub.f32 	%f62, %f61, %f60;
	add.s32 	%r22, %r29, 2;
	mul.wide.u32 	%rd122, %r22, 4;
	add.s64 	%rd123, %rd1, %rd122;
	ld.global.f32 	%f63, [%rd123];
	sub.f32 	%f64, %f62, %f63;
	add.f32 	%f65, %f64, 0f41200000;
	st.global.f32 	[%rd121], %f65;
	ld.global.f32 	%f66, [%rd117+4];
	mul.f32 	%f67, %f66, 0f3FC00000;
	add.f32 	%f68, %f63, %f63;
	sub.f32 	%f69, %f68, %f67;
	ld.global.f32 	%f70, [%rd119+12];
	sub.f32 	%f71, %f69, %f70;
	add.f32 	%f72, %f71, 0f41200000;
	st.global.f32 	[%rd123], %f72;
	ld.global.f32 	%f73, [%rd117+8];
	mul.f32 	%f74, %f73, 0f3FC00000;
	ld.global.f32 	%f75, [%rd119+12];
	add.f32 	%f76, %f75, %f75;
	sub.f32 	%f77, %f76, %f74;
	add.s32 	%r29, %r29, 4;
	ld.global.f32 	%f78, [%rd119+16];
	sub.f32 	%f79, %f77, %f78;
	add.f32 	%f80, %f79, 0f41200000;
	st.global.f32 	[%rd119+12], %f80;
$L__BB1_8:
	setp.eq.s32 	%p36, %r10, 0;
	@%p36 bra 	$L__BB1_13;
	setp.eq.s32 	%p37, %r10, 1;
	@%p37 bra 	$L__BB1_11;
	mul.wide.s32 	%rd124, %r29, 4;
	add.s64 	%rd125, %rd1, %rd124;
	ld.global.f32 	%f81, [%rd125+-4];
	mul.f32 	%f82, %f81, 0f3FC00000;
	mul.wide.u32 	%rd126, %r29, 4;
	add.s64 	%rd127, %rd1, %rd126;
	ld.global.f32 	%f83, [%rd127];
	add.f32 	%f84, %f83, %f83;
	sub.f32 	%f85, %f84, %f82;
	ld.global.f32 	%f86, [%rd127+4];
	sub.f32 	%f87, %f85, %f86;
	add.f32 	%f88, %f87, 0f41200000;
	st.global.f32 	[%rd127], %f88;
	mul.f32 	%f89, %f88, 0f3FC00000;
	add.f32 	%f90, %f86, %f86;
	sub.f32 	%f91, %f90, %f89;
	add.s32 	%r29, %r29, 2;
	ld.global.f32 	%f92, [%rd127+8];
	sub.f32 	%f93, %f91, %f92;
	add.f32 	%f94, %f93, 0f41200000;
	st.global.f32 	[%rd127+4], %f94;
$L__BB1_11:
	ld.param.u32 	%r25, [_Z16cuda_calculationPfS_S_S_S_S_S_S_S_S_S_S_S_S_S_S_S_S_S_S_S_S_S_S_S_S_S_S_i_param_28];
	and.b32  	%r23, %r25, 1;
	setp.eq.b32 	%p38, %r23, 1;
	not.pred 	%p39, %p38;
	@%p39 bra 	$L__BB1_13;
	mul.wide.s32 	%rd128, %r29, 4;
	add.s64 	%rd129, %rd1, %rd128;
	ld.global.f32 	%f95, [%rd129+-4];
	mul.f32 	%f96, %f95, 0fBFC00000;
	mul.wide.u32 	%rd130, %r29, 4;
	add.s64 	%rd131, %rd1, %rd130;
	ld.global.f32 	%f97, [%rd131];
	fma.rn.f32 	%f98, %f97, 0f40000000, %f96;
	ld.global.f32 	%f99, [%rd131+4];
	sub.f32 	%f100, %f98, %f99;
	add.f32 	%f101, %f100, 0f41200000;
	st.global.f32 	[%rd131], %f101;
$L__BB1_13:
	ret;

}


// ===== COMPILED SASS (sm_100) =====

	.target	sm_100

	.elftype	@"ET_EXEC"


//--------------------- .note.nv.tkinfo           --------------------------
	.section	.note.nv.tkinfo,"",@"SHT_NOTE"
	.sectionflags	@"SHF_NOTE_NV_TKINFO"
	.tkinfo
        /*0018*/ 	.word	0x00000002
        /*0030*/ 	.string	""
        /*0030*/ 	.string	"ptxas"
        /*0030*/ 	.string	"Cuda compilation tools, release 13.0, V13.0.88"
        /*0030*/ 	.string	"Build cuda_13.0.r13.0/compiler.36424714_0"
        /*0030*/ 	.string	"-arch sm_100 -m 64 "



//--------------------- .note.nv.cuinfo           --------------------------
	.section	.note.nv.cuinfo,"",@"SHT_NOTE"
	.sectionflags	@"SHF_NOTE_NV_CUINFO"
        /*0018*/ 	.short	0x0002
        /*001a*/ 	.short	0x0064
        /*001c*/ 	.short	0x0082
	.zero		2


//--------------------- .nv.info                  --------------------------
	.section	.nv.info,"",@"SHT_CUDA_INFO"
	.align	4


	//----- nvinfo : EIATTR_REGCOUNT
	.align		4
        /*0000*/ 	.byte	0x04, 0x2f
        /*0002*/ 	.short	(.L_4 - .L_3)
	.align		4
.L_3:
        /*0004*/ 	.word	index@(_Z16cuda_print_arrayPfi)
        /*0008*/ 	.word	0x00000020


	//----- nvinfo : EIATTR_FRAME_SIZE
	.align		4
.L_4:
        /*000c*/ 	.byte	0x04, 0x11
        /*000e*/ 	.short	(.L_6 - .L_5)
	.align		4
.L_5:
        /*0010*/ 	.word	index@(_Z16cuda_print_arrayPfi)
        /*0014*/ 	.word	0x00000010


	//----- nvinfo : EIATTR_REGCOUNT
	.align		4
.L_6:
        /*0018*/ 	.byte	0x04, 0x2f
        /*001a*/ 	.short	(.L_8 - .L_7)
	.align		4
.L_7:
        /*001c*/ 	.word	index@(_Z16cuda_calculationPfS_S_S_S_S_S_S_S_S_S_S_S_S_S_S_S_S_S_S_S_S_S_S_S_S_S_S_i)
        /*0020*/ 	.word	0x0000001c


	//----- nvinfo : EIATTR_FRAME_SIZE
	.align		4
.L_8:
        /*0024*/ 	.byte	0x04, 0x11
        /*0026*/ 	.short	(.L_10 - .L_9)
	.align		4
.L_9:
        /*0028*/ 	.word	index@(_Z16cuda_calculationPfS_S_S_S_S_S_S_S_S_S_S_S_S_S_S_S_S_S_S_S_S_S_S_S_S_S_S_i)
        /*002c*/ 	.word	0x00000000


	//----- nvinfo : EIATTR_MIN_STACK_SIZE
	.align		4
.L_10:
        /*0030*/ 	.byte	0x04, 0x12
        /*0032*/ 	.short	(.L_12 - .L_11)
	.align		4
.L_11:
        /*0034*/ 	.word	index@(_Z16cuda_calculationPfS_S_S_S_S_S_S_S_S_S_S_S_S_S_S_S_S_S_S_S_S_S_S_S_S_S_S_i)
        /*0038*/ 	.word	0x00000000


	//----- nvinfo : EIATTR_MIN_STACK_SIZE
	.align		4
.L_12:
        /*003c*/ 	.byte	0x04, 0x12
        /*003e*/ 	.short	(.L_14 - .L_13)
	.align		4
.L_13:
        /*0040*/ 	.word	index@(_Z16cuda_print_arrayPfi)
        /*0044*/ 	.word	0x00000010
.L_14:


//--------------------- .nv.compat                --------------------------
	.section	.nv.compat,"",@"SHT_CUDA_COMPAT_INFO"
	.align	4
        /*0000*/ 	.byte	0x02, 0x09, 0x00, 0x00, 0x02, 0x02, 0x01, 0x00, 0x02, 0x05, 0x05, 0x00, 0x03, 0x07, 0x01, 0x01
        /*0010*/ 	.byte	0x02, 0x03, 0x00, 0x00, 0x02, 0x06, 0x01, 0x00, 0x04, 0x0b, 0x08, 0x00, 0x09, 0x00, 0x00, 0x00
        /*0020*/ 	.byte	0x00, 0x00, 0x00, 0x00


//--------------------- .nv.info._Z16cuda_calculationPfS_S_S_S_S_S_S_S_S_S_S_S_S_S_S_S_S_S_S_S_S_S_S_S_S_S_S_i --------------------------
	.section	.nv.info._Z16cuda_calculationPfS_S_S_S_S_S_S_S_S_S_S_S_S_S_S_S_S_S_S_S_S_S_S_S_S_S_S_i,"",@"SHT_CUDA_INFO"
	.sectionflags	@""
	.align	4


	//----- nvinfo : EIATTR_CUDA_API_VERSION
	.align		4
        /*0000*/ 	.byte	0x04, 0x37
        /*0002*/ 	.short	(.L_16 - .L_15)
.L_15:
        /*0004*/ 	.word	0x00000082


	//----- nvinfo : EIATTR_KPARAM_INFO
	.align		4
.L_16:
        /*0008*/ 	.byte	0x04, 0x17
        /*000a*/ 	.short	(.L_18 - .L_17)
.L_17:
        /*000c*/ 	.word	0x00000000
        /*0010*/ 	.short	0x001c
        /*0012*/ 	.short	0x00e0
        /*0014*/ 	.byte	0x00, 0xf0, 0x11, 0x00


	//----- nvinfo : EIATTR_KPARAM_INFO
	.align		4
.L_18:
        /*0018*/ 	.byte	0x04, 0x17
        /*001a*/ 	.short	(.L_20 - .L_19)
.L_19:
        /*001c*/ 	.word	0x00000000
        /*0020*/ 	.short	0x001b
        /*0022*/ 	.short	0x00d8
        /*0024*/ 	.byte	0x00, 0xf5, 0x21, 0x00


	//----- nvinfo : EIATTR_KPARAM_INFO
	.align		4
.L_20:
        /*0028*/ 	.byte	0x04, 0x17
        /*002a*/ 	.short	(.L_22 - .L_21)
.L_21:
        /*002c*/ 	.word	0x00000000
        /*0030*/ 	.short	0x001a
        /*0032*/ 	.short	0x00d0
        /*0034*/ 	.byte	0x00, 0xf5, 0x21, 0x00


	//----- nvinfo : EIATTR_KPARAM_INFO
	.align		4
.L_22:
        /*0038*/ 	.byte	0x04, 0x17
        /*003a*/ 	.short	(.L_24 - .L_23)
.L_23:
        /*003c*/ 	.word	0x00000000
        /*0040*/ 	.short	0x0019
        /*0042*/ 	.short	0x00c8
        /*0044*/ 	.byte	0x00, 0xf5, 0x21, 0x00


	//----- nvinfo : EIATTR_KPARAM_INFO
	.align		4
.L_24:
        /*0048*/ 	.byte	0x04, 0x17
        /*004a*/ 	.short	(.L_26 - .L_25)
.L_25:
        /*004c*/ 	.word	0x00000000
        /*0050*/ 	.short	0x0018
        /*0052*/ 	.short	0x00c0
        /*0054*/ 	.byte	0x00, 0xf5, 0x21, 0x00


	//----- nvinfo : EIATTR_KPARAM_INFO
	.align		4
.L_26:
        /*0058*/ 	.byte	0x04, 0x17
        /*005a*/ 	.short	(.L_28 - .L_27)
.L_27:
        /*005c*/ 	.word	0x00000000
        /*0060*/ 	.short	0x0017
        /*0062*/ 	.short	0x00b8
        /*0064*/ 	.byte	0x00, 0xf5, 0x21, 0x00


	//----- nvinfo : EIATTR_KPARAM_INFO
	.align		4
.L_28:
        /*0068*/ 	.byte	0x04, 0x17
        /*006a*/ 	.short	(.L_30 - .L_29)
.L_29:
        /*006c*/ 	.word	0x00000000
        /*0070*/ 	.short	0x0016
        /*0072*/ 	.short	0x00b0
        /*0074*/ 	.byte	0x00, 0xf5, 0x21, 0x00


	//----- nvinfo : EIATTR_KPARAM_INFO
	.align		4
.L_30:
        /*0078*/ 	.byte	0x04, 0x17
        /*007a*/ 	.short	(.L_32 - .L_31)
.L_31:
        /*007c*/ 	.word	0x00000000
        /*0080*/ 	.short	0x0015
        /*0082*/ 	.short	0x00a8
        /*0084*/ 	.byte	0x00, 0xf5, 0x21, 0x00


	//----- nvinfo : EIATTR_KPARAM_INFO
	.align		4
.L_32:
        /*0088*/ 	.byte	0x04, 0x17
        /*008a*/ 	.short	(.L_34 - .L_33)
.L_33:
        /*008c*/ 	.word	0x00000000
        /*0090*/ 	.short	0x0014
        /*0092*/ 	.short	0x00a0
        /*0094*/ 	.byte	0x00, 0xf5, 0x21, 0x00


	//----- nvinfo : EIATTR_KPARAM_INFO
	.align		4
.L_34:
        /*0098*/ 	.byte	0x04, 0x17
        /*009a*/ 	.short	(.L_36 - .L_35)
.L_35:
        /*009c*/ 	.word	0x00000000
        /*00a0*/ 	.short	0x0013
        /*00a2*/ 	.short	0x0098
        /*00a4*/ 	.byte	0x00, 0xf5, 0x21, 0x00


	//----- nvinfo : EIATTR_KPARAM_INFO
	.align		4
.L_36:
        /*00a8*/ 	.byte	0x04, 0x17
        /*00aa*/ 	.short	(.L_38 - .L_37)
.L_37:
        /*00ac*/ 	.word	0x00000000
        /*00b0*/ 	.short	0x0012
        /*00b2*/ 	.short	0x0090
        /*00b4*/ 	.byte	0x00, 0xf5, 0x21, 0x00


	//----- nvinfo : EIATTR_KPARAM_INFO
	.align		4
.L_38:
        /*00b8*/ 	.byte	0x04, 0x17
        /*00ba*/ 	.short	(.L_40 - .L_39)
.L_39:
        /*00bc*/ 	.word	0x00000000
        /*00c0*/ 	.short	0x0011
        /*00c2*/ 	.short	0x0088
        /*00c4*/ 	.byte	0x00, 0xf5, 0x21, 0x00


	//----- nvinfo : EIATTR_KPARAM_INFO
	.align		4
.L_40:
        /*00c8*/ 	.byte	0x04, 0x17
        /*00ca*/ 	.short	(.L_42 - .L_41)
.L_41:
        /*00cc*/ 	.word	0x00000000
        /*00d0*/ 	.short	0x0010
        /*00d2*/ 	.short	0x0080
        /*00d4*/ 	.byte	0x00, 0xf5, 0x21, 0x00


	//----- nvinfo : EIATTR_KPARAM_INFO
	.align		4
.L_42:
        /*00d8*/ 	.byte	0x04, 0x17
        /*00da*/ 	.short	(.L_44 - .L_43)
.L_43:
        /*00dc*/ 	.word	0x00000000
        /*00e0*/ 	.short	0x000f
        /*00e2*/ 	.short	0x0078
        /*00e4*/ 	.byte	0x00, 0xf5, 0x21, 0x00


	//----- nvinfo : EIATTR_KPARAM_INFO
	.align		4
.L_44:
        /*00e8*/ 	.byte	0x04, 0x17
        /*00ea*/ 	.short	(.L_46 - .L_45)
.L_45:
        /*00ec*/ 	.word	0x00000000
        /*00f0*/ 	.short	0x000e
        /*00f2*/ 	.short	0x0070
        /*00f4*/ 	.byte	0x00, 0xf5, 0x21, 0x00


	//----- nvinfo : EIATTR_KPARAM_INFO
	.align		4
.L_46:
        /*00f8*/ 	.byte	0x04, 0x17
        /*00fa*/ 	.short	(.L_48 - .L_47)
.L_47:
        /*00fc*/ 	.word	0x00000000
        /*0100*/ 	.short	0x000d
        /*0102*/ 	.short	0x0068
        /*0104*/ 	.byte	0x00, 0xf5, 0x21, 0x00


	//----- nvinfo : EIATTR_KPARAM_INFO
	.align		4
.L_48:
        /*0108*/ 	.byte	0x04, 0x17
        /*010a*/ 	.short	(.L_50 - .L_49)
.L_49:
        /*010c*/ 	.word	0x00000000
        /*0110*/ 	.short	0x000c
        /*0112*/ 	.short	0x0060
        /*0114*/ 	.byte	0x00, 0xf5, 0x21, 0x00


	//----- nvinfo : EIATTR_KPARAM_INFO
	.align		4
.L_50:
        /*0118*/ 	.byte	0x04, 0x17
        /*011a*/ 	.short	(.L_52 - .L_51)
.L_51:
        /*011c*/ 	.word	0x00000000
        /*0120*/ 	.short	0x000b
        /*0122*/ 	.short	0x0058
        /*0124*/ 	.byte	0x00, 0xf5, 0x21, 0x00


	//----- nvinfo : EIATTR_KPARAM_INFO
	.align		4
.L_52:
        /*0128*/ 	.byte	0x04, 0x17
        /*012a*/ 	.short	(.L_54 - .L_53)
.L_53:
        /*012c*/ 	.word	0x00000000
        /*0130*/ 	.short	0x000a
        /*0132*/ 	.short	0x0050
        /*0134*/ 	.byte	0x00, 0xf5, 0x21, 0x00


	//----- nvinfo : EIATTR_KPARAM_INFO
	.align		4
.L_54:
        /*0138*/ 	.byte	0x04, 0x17
        /*013a*/ 	.short	(.L_56 - .L_55)
.L_55:
        /*013c*/ 	.word	0x00000000
        /*0140*/ 	.short	0x0009
        /*0142*/ 	.short	0x0048
        /*0144*/ 	.byte	0x00, 0xf5, 0x21, 0x00


	//----- nvinfo : EIATTR_KPARAM_INFO
	.align		4
.L_56:
        /*0148*/ 	.byte	0x04, 0x17
        /*014a*/ 	.short	(.L_58 - .L_57)
.L_57:
        /*014c*/ 	.word	0x00000000
        /*0150*/ 	.short	0x0008
        /*0152*/ 	.short	0x0040
        /*0154*/ 	.byte	0x00, 0xf5, 0x21, 0x00


	//----- nvinfo : EIATTR_KPARAM_INFO
	.align		4
.L_58:
        /*0158*/ 	.byte	0x04, 0x17
        /*015a*/ 	.short	(.L_60 - .L_59)
.L_59:
        /*015c*/ 	.word	0x00000000
        /*0160*/ 	.short	0x0007
        /*0162*/ 	.short	0x0038
        /*0164*/ 	.byte	0x00, 0xf5, 0x21, 0x00


	//----- nvinfo : EIATTR_KPARAM_INFO
	.align		4
.L_60:
        /*0168*/ 	.byte	0x04, 0x17
        /*016a*/ 	.short	(.L_62 - .L_61)
.L_61:
        /*016c*/ 	.word	0x00000000
        /*0170*/ 	.short	0x0006
        /*0172*/ 	.short	0x0030
        /*0174*/ 	.byte	0x00, 0xf5, 0x21, 0x00


	//----- nvinfo : EIATTR_KPARAM_INFO
	.align		4
.L_62:
        /*0178*/ 	.byte	0x04, 0x17
        /*017a*/ 	.short	(.L_64 - .L_63)
.L_63:
        /*017c*/ 	.word	0x00000000
        /*0180*/ 	.short	0x0005
        /*0182*/ 	.short	0x0028
        /*0184*/ 	.byte	0x00, 0xf5, 0x21, 0x00


	//----- nvinfo : EIATTR_KPARAM_INFO
	.align		4
.L_64:
        /*0188*/ 	.byte	0x04, 0x17
        /*018a*/ 	.short	(.L_66 - .L_65)
.L_65:
        /*018c*/ 	.word	0x00000000
        /*0190*/ 	.short	0x0004
        /*0192*/ 	.short	0x0020
        /*0194*/ 	.byte	0x00, 0xf5, 0x21, 0x00


	//----- nvinfo : EIATTR_KPARAM_INFO
	.align		4
.L_66:
        /*0198*/ 	.byte	0x04, 0x17
        /*019a*/ 	.short	(.L_68 - .L_67)
.L_67:
        /*019c*/ 	.word	0x00000000
        /*01a0*/ 	.short	0x0003
        /*01a2*/ 	.short	0x0018
        /*01a4*/ 	.byte	0x00, 0xf5, 0x21, 0x00


	//----- nvinfo : EIATTR_KPARAM_INFO
	.align		4
.L_68:
        /*01a8*/ 	.byte	0x04, 0x17
        /*01aa*/ 	.short	(.L_70 - .L_69)
.L_69:
        /*01ac*/ 	.word	0x00000000
        /*01b0*/ 	.short	0x0002
        /*01b2*/ 	.short	0x0010
        /*01b4*/ 	.byte	0x00, 0xf5, 0x21, 0x00


	//----- nvinfo : EIATTR_KPARAM_INFO
	.align		4
.L_70:
        /*01b8*/ 	.byte	0x04, 0x17
        /*01ba*/ 	.short	(.L_72 - .L_71)
.L_71:
        /*01bc*/ 	.word	0x00000000
        /*01c0*/ 	.short	0x0001
        /*01c2*/ 	.short	0x0008
        /*01c4*/ 	.byte	0x00, 0xf5, 0x21, 0x00


	//----- nvinfo : EIATTR_KPARAM_INFO
	.align		4
.L_72:
        /*01c8*/ 	.byte	0x04, 0x17
        /*01ca*/ 	.short	(.L_74 - .L_73)
.L_73:
        /*01cc*/ 	.word	0x00000000
        /*01d0*/ 	.short	0x0000
        /*01d2*/ 	.short	0x0000
        /*01d4*/ 	.byte	0x00, 0xf5, 0x21, 0x00


	//----- nvinfo : EIATTR_SPARSE_MMA_MASK
	.align		4
.L_74:
        /*01d8*/ 	.byte	0x03, 0x50
        /*01da*/ 	.short	0x0000


	//----- nvinfo : EIATTR_MAXREG_COUNT
	.align		4
        /*01dc*/ 	.byte	0x03, 0x1b
        /*01de*/ 	.short	0x00ff


	//----- nvinfo : EIATTR_MERCURY_ISA_VERSION
	.align		4
        /*01e0*/ 	.byte	0x03, 0x5f
        /*01e2*/ 	.short	0x0101


	//----- nvinfo : EIATTR_VRC_CTA_INIT_COUNT
	.align		4
        /*01e4*/ 	.byte	0x02, 0x4a
	.zero		1
	.zero		1


	//----- nvinfo : EIATTR_EXIT_INSTR_OFFSETS
	.align		4
        /*01e8*/ 	.byte	0x04, 0x1c
        /*01ea*/ 	.short	(.L_76 - .L_75)


	//   ....[0]....
.L_75:
        /*01ec*/ 	.word	0x000005b0


	//   ....[1]....
        /*01f0*/ 	.word	0x00000a80


	//   ....[2]....
        /*01f4*/ 	.word	0x00000d10


	//   ....[3]....
        /*01f8*/ 	.word	0x00000e70


	//   ....[4]....
        /*01fc*/ 	.word	0x00000f20


	//----- nvinfo : EIATTR_CBANK_PARAM_SIZE
	.align		4
.L_76:
        /*0200*/ 	.byte	0x03, 0x19
        /*0202*/ 	.short	0x00e4


	//----- nvinfo : EIATTR_PARAM_CBANK
	.align		4
        /*0204*/ 	.byte	0x04, 0x0a
        /*0206*/ 	.short	(.L_78 - .L_77)
	.align		4
.L_77:
        /*0208*/ 	.word	index@(.nv.constant0._Z16cuda_calculationPfS_S_S_S_S_S_S_S_S_S_S_S_S_S_S_S_S_S_S_S_S_S_S_S_S_S_S_i)
        /*020c*/ 	.short	0x0380
        /*020e*/ 	.short	0x00e4


	//----- nvinfo : EIATTR_SW_WAR
	.align		4
.L_78:
        /*0210*/ 	.byte	0x04, 0x36
        /*0212*/ 	.short	(.L_80 - .L_79)
.L_79:
        /*0214*/ 	.word	0x00000008
.L_80:


//--------------------- .nv.info._Z16cuda_print_arrayPfi --------------------------
	.section	.nv.info._Z16cuda_print_arrayPfi,"",@"SHT_CUDA_INFO"
	.sectionflags	@""
	.align	4


	//----- nvinfo : EIATTR_CUDA_API_VERSION
	.align		4
        /*0000*/ 	.byte	0x04, 0x37
        /*0002*/ 	.short	(.L_82 - .L_81)
.L_81:
        /*0004*/ 	.word	0x00000082


	//----- nvinfo : EIATTR_KPARAM_INFO
	.align		4
.L_82:
        /*0008*/ 	.byte	0x04, 0x17
        /*000a*/ 	.short	(.L_84 - .L_83)
.L_83:
        /*000c*/ 	.word	0x00000000
        /*0010*/ 	.short	0x0001
        /*0012*/ 	.short	0x0008
        /*0014*/ 	.byte	0x00, 0xf0, 0x11, 0x00


	//----- nvinfo : EIATTR_KPARAM_INFO
	.align		4
.L_84:
        /*0018*/ 	.byte	0x04, 0x17
        /*001a*/ 	.short	(.L_86 - .L_85)
.L_85:
        /*001c*/ 	.word	0x00000000
        /*0020*/ 	.short	0x0000
        /*0022*/ 	.short	0x0000
        /*0024*/ 	.byte	0x00, 0xf5, 0x21, 0x00


	//----- nvinfo : EIATTR_SPARSE_MMA_MASK
	.align		4
.L_86:
        /*0028*/ 	.byte	0x03, 0x50
        /*002a*/ 	.short	0x0000


	//----- nvinfo : EIATTR_MAXREG_COUNT
	.align		4
        /*002c*/ 	.byte	0x03, 0x1b
        /*002e*/ 	.short	0x00ff


	//----- nvinfo : EIATTR_EXTERNS
	.align		4
        /*0030*/ 	.byte	0x04, 0x0f
        /*0032*/ 	.short	(.L_88 - .L_87)


	//   ....[0]....
	.align		4
.L_87:
        /*0034*/ 	.word	index@(vprintf)


	//----- nvinfo : EIATTR_MERCURY_ISA_VERSION
	.align		4
.L_88:
        /*0038*/ 	.byte	0x03, 0x5f
        /*003a*/ 	.short	0x0101


	//----- nvinfo : EIATTR_VRC_CTA_INIT_COUNT
	.align		4
        /*003c*/ 	.byte	0x02, 0x4a
	.zero		1
	.zero		1


	//----- nvinfo : EIATTR_SYSCALL_OFFSETS
	.align		4
        /*0040*/ 	.byte	0x04, 0x46
        /*0042*/ 	.short	(.L_90 - .L_89)


	//   ....[0]....
.L_89:
        /*0044*/ 	.word	0x000000f0


	//   ....[1]....
        /*0048*/ 	.word	0x00000310


	//   ....[2]....
        /*004c*/ 	.word	0x000003f0


	//   ....[3]....
        /*0050*/ 	.word	0x000004c0


	//   ....[4]....
        /*0054*/ 	.word	0x00000590


	//   ....[5]....
        /*0058*/ 	.word	0x00000660


	//   ....[6]....
        /*005c*/ 	.word	0x00000730


	//   ....[7]....
        /*0060*/ 	.word	0x00000800


	//   ....[8]....
        /*0064*/ 	.word	0x000008d0


	//   ....[9]....
        /*0068*/ 	.word	0x000009a0


	//   ....[10]....
        /*006c*/ 	.word	0x00000a70


	//   ....[11]....
        /*0070*/ 	.word	0x00000b40


	//   ....[12]....
        /*0074*/ 	.word	0x00000c10


	//   ....[13]....
        /*0078*/ 	.word	0x00000ce0


	//   ....[14]....
        /*007c*/ 	.word	0x00000db0


	//   ....[15]....
        /*0080*/ 	.word	0x00000e80


	//   ....[16]....
        /*0084*/ 	.word	0x00000f50


	//   ....[17]....
        /*0088*/ 	.word	0x00001130


	//   ....[18]....
        /*008c*/ 	.word	0x00001200


	//   ....[19]....
        /*0090*/ 	.word	0x000012d0


	//   ....[20]....
        /*0094*/ 	.word	0x000013a0


	//   ....[21]....
        /*0098*/ 	.word	0x00001470


	//   ....[22]....
        /*009c*/ 	.word	0x00001540


	//   ....[23]....
        /*00a0*/ 	.word	0x00001610


	//   ....[24]....
        /*00a4*/ 	.word	0x000016e0


	//   ....[25]....
        /*00a8*/ 	.word	0x00001870


	//   ....[26]....
        /*00ac*/ 	.word	0x00001940


	//   ....[27]....
        /*00b0*/ 	.word	0x00001a10


	//   ....[28]....
        /*00b4*/ 	.word	0x00001ae0


	//   ....[29]....
        /*00b8*/ 	.word	0x00001c70


	//   ....[30]....
        /*00bc*/ 	.word	0x00001d40


	//   ....[31]....
        /*00c0*/ 	.word	0x00001db0


	//   ....[32]....
        /*00c4*/ 	.word	0x00002bf0


	//   ....[33]....
        /*00c8*/ 	.word	0x00002cd0


	//   ....[34]....
        /*00cc*/ 	.word	0x00002da0


	//   ....[35]....
        /*00d0*/ 	.word	0x00002e70


	//   ....[36]....
        /*00d4*/ 	.word	0x00002f40


	//   ....[37]....
        /*00d8*/ 	.word	0x00003010


	//   ....[38]....
        /*00dc*/ 	.word	0x000030e0


	//   ....[39]....
        /*00e0*/ 	.word	0x000031b0


	//   ....[40]....
        /*00e4*/ 	.word	0x00003280


	//   ....[41]....
        /*00e8*/ 	.word	0x00003350


	//   ....[42]....
        /*00ec*/ 	.word	0x00003420


	//   ....[43]....
        /*00f0*/ 	.word	0x000034f0


	//   ....[44]....
        /*00f4*/ 	.word	0x000035c0


	//   ....[45]....
        /*00f8*/ 	.word	0x00003690


	//   ....[46]....
        /*00fc*/ 	.word	0x00003760


	//   ....[47]....
        /*0100*/ 	.word	0x00003830


	//   ....[48]....
        /*0104*/ 	.word	0x000039f0


	//   ....[49]....
        /*0108*/ 	.word	0x00003ac0


	//   ....[50]....
        /*010c*/ 	.word	0x00003b90


	//   ....[51]....
        /*0110*/ 	.word	0x00003c60


	//   ....[52]....
        /*0114*/ 	.word	0x00003d30


	//   ....[53]....
        /*0118*/ 	.word	0x00003e00


	//   ....[54]....
        /*011c*/ 	.word	0x00003ed0


	//   ....[55]....
        /*0120*/ 	.word	0x00003fa0


	//   ....[56]....
        /*0124*/ 	.word	0x00004110


	//   ....[57]....
        /*0128*/ 	.word	0x000041e0


	//   ....[58]....
        /*012c*/ 	.word	0x000042b0


	//   ....[59]....
        /*0130*/ 	.word	0x00004380


	//   ....[60]....
        /*0134*/ 	.word	0x000044f0


	//   ....[61]....
        /*0138*/ 	.word	0x000045c0


	//----- nvinfo : EIATTR_EXIT_INSTR_OFFSETS
	.align		4
.L_90:
        /*013c*/ 	.byte	0x04, 0x1c
        /*013e*/ 	.short	(.L_92 - .L_91)


	//   ....[0]....
.L_91:
        /*0140*/ 	.word	0x000045d0


	//----- nvinfo : EIATTR_CRS_STACK_SIZE
	.align		4
.L_92:
        /*0144*/ 	.byte	0x04, 0x1e
        /*0146*/ 	.short	(.L_94 - .L_93)
.L_93:
        /*0148*/ 	.word	0x00000000


	//----- nvinfo : EIATTR_CBANK_PARAM_SIZE
	.align		4
.L_94:
        /*014c*/ 	.byte	0x03, 0x19
        /*014e*/ 	.short	0x000c


	//----- nvinfo : EIATTR_PARAM_CBANK
	.align		4
        /*0150*/ 	.byte	0x04, 0x0a
        /*0152*/ 	.short	(.L_96 - .L_95)
	.align		4
.L_95:
        /*0154*/ 	.word	index@(.nv.constant0._Z16cuda_print_arrayPfi)
        /*0158*/ 	.short	0x0380
        /*015a*/ 	.short	0x000c


	//----- nvinfo : EIATTR_SW_WAR
	.align		4
.L_96:
        /*015c*/ 	.byte	0x04, 0x36
        /*015e*/ 	.short	(.L_98 - .L_97)
.L_97:
        /*0160*/ 	.word	0x00000008
.L_98:


//--------------------- .nv.callgraph             --------------------------
	.section	.nv.callgraph,"",@"SHT_CUDA_CALLGRAPH"
	.align	4
	.sectionentsize	8
	.align		4
        /*0000*/ 	.word	0x00000000
	.align		4
        /*0004*/ 	.word	0xffffffff
	.align		4
        /*0008*/ 	.word	index@(_Z16cuda_print_arrayPfi)
	.align		4
        /*000c*/ 	.word	index@(vprintf)
	.align		4
        /*0010*/ 	.word	0x00000000
	.align		4
        /*0014*/ 	.word	0xfffffffe
	.align		4
        /*0018*/ 	.word	0x00000000
	.align		4
        /*001c*/ 	.word	0xfffffffd
	.align		4
        /*0020*/ 	.word	0x00000000
	.align		4
        /*0024*/ 	.word	0xfffffffc


//--------------------- .nv.constant4             --------------------------
	.section	.nv.constant4,"a",@progbits
	.align	8
	.align		8
.nv.constant4:
        /*0000*/ 	.dword	$str
	.align		8
        /*0008*/ 	.dword	$str$1
	.align		8
        /*0010*/ 	.dword	$str$2
	.align		8
        /*0018*/ 	.dword	vprintf


//--------------------- .text._Z16cuda_calculationPfS_S_S_S_S_S_S_S_S_S_S_S_S_S_S_S_S_S_S_S_S_S_S_S_S_S_S_i --------------------------
	.section	.text._Z16cuda_calculationPfS_S_S_S_S_S_S_S_S_S_S_S_S_S_S_S_S_S_S_S_S_S_S_S_S_S_S_i,"ax",@progbits
	.align	128
        .global         _Z16cuda_calculationPfS_S_S_S_S_S_S_S_S_S_S_S_S_S_S_S_S_S_S_S_S_S_S_S_S_S_S_i
        .type           _Z16cuda_calculationPfS_S_S_S_S_S_S_S_S_S_S_S_S_S_S_S_S_S_S_S_S_S_S_S_S_S_S_i,@function
        .size           _Z16cuda_calculationPfS_S_S_S_S_S_S_S_S_S_S_S_S_S_S_S_S_S_S_S_S_S_S_S_S_S_S_i,(.L_x_87 - _Z16cuda_calculationPfS_S_S_S_S_S_S_S_S_S_S_S_S_S_S_S_S_S_S_S_S_S_S_S_S_S_S_i)
        .other          _Z16cuda_calculationPfS_S_S_S_S_S_S_S_S_S_S_S_S_S_S_S_S_S_S_S_S_S_S_S_S_S_S_i,@"STO_CUDA_ENTRY STV_DEFAULT"
_Z16cuda_calculationPfS_S_S_S_S_S_S_S_S_S_S_S_S_S_S_S_S_S_S_S_S_S_S_S_S_S_S_i:
.text._Z16cuda_calculationPfS_S_S_S_S_S_S_S_S_S_S_S_S_S_S_S_S_S_S_S_S_S_S_S_S_S_S_i:
[----:B------:R-:W-:Y:S08]  /*0000*/  LDC R1, c[0x0][0x37c] ;  /* 0x0000df00ff017b82 */ /* 0x000ff00000000800 */
[----:B------:R-:W0:Y:S01]  /*0010*/  S2UR UR6, SR_CTAID.X ;  /* 0x00000000000679c3 */ /* 0x000e220000002500 */
[----:B------:R-:W1:Y:S07]  /*0020*/  LDCU.64 UR4, c[0x0][0x380] ;  /* 0x00007000ff0477ac */ /* 0x000e6e0008000a00 */
[----:B------:R-:W2:Y:S01]  /*0030*/  LDC R0, c[0x0][0x460] ;  /* 0x00011800ff007b82 */ /* 0x000ea20000000800 */
[----:B0-----:R-:W-:-:S02]  /*0040*/  UISETP.NE.AND UP0, UPT, UR6, URZ, UPT ;  /* 0x000000ff0600728c */ /* 0x001fc4000bf05270 */
[----:B------:R-:W-:Y:S02]  /*0050*/  UISETP.NE.AND UP1, UPT, UR6, 0x1, UPT ;  /* 0x000000010600788c */ /* 0x000fe4000bf25270 */
[----:B-1----:R-:W-:Y:S02]  /*0060*/  USEL UR4, UR4, URZ, !UP0 ;  /* 0x000000ff04047287 */ /* 0x002fe4000c000000 */
[----:B------:R-:W-:Y:S02]  /*0070*/  USEL UR5, UR5, URZ, !UP0 ;  /* 0x000000ff05057287 */ /* 0x000fe4000c000000 */
[----:B------:R-:W-:Y:S01]  /*0080*/  UISETP.NE.AND UP0, UPT, UR6, 0x2, UPT ;  /* 0x000000020600788c */ /* 0x000fe2000bf05270 */
[----:B--2---:R-:W-:-:S06]  /*0090*/  ISETP.GE.AND P0, PT, R0, 0x3, PT ;  /* 0x000000030000780c */ /* 0x004fcc0003f06270 */
[----:B------:R-:W0:Y:S02]  /*00a0*/  @!UP1 LDCU UR4, c[0x0][0x388] ;  /* 0x00007100ff0497ac */ /* 0x000e240008000800 */
[----:B------:R-:W1:Y:S02]  /*00b0*/  @!UP1 LDCU UR5, c[0x0][0x38c] ;  /* 0x00007180ff0597ac */ /* 0x000e640008000800 */
[----:B0-----:R-:W0:Y:S01]  /*00c0*/  @!UP0 LDCU UR4, c[0x0][0x390] ;  /* 0x00007200ff0487ac */ /* 0x001e220008000800 */
[----:B-1----:R-:W1:Y:S01]  /*00d0*/  @!UP0 LDCU UR5, c[0x0][0x394] ;  /* 0x00007280ff0587ac */ /* 0x002e620008000800 */
[----:B------:R-:W-:-:S11]  /*00e0*/  UISETP.NE.AND UP0, UPT, UR6, 0x3, UPT ;  /* 0x000000030600788c */ /* 0x000fd6000bf05270 */
        /* <DEDUP_REMOVED lines=74> */
[----:B0-----:R-:W-:-:S04]  /*0590*/  ISETP.EQ.U32.AND P1, PT, RZ, UR4, PT ;  /* 0x00000004ff007c0c */ /* 0x001fc8000bf22070 */
[----:B-1----:R-:W-:-:S13]  /*05a0*/  ISETP.EQ.OR.EX P0, PT, RZ, UR5, !P0, P1 ;  /* 0x00000005ff007c0c */ /* 0x002fda000c702710 */
[----:B------:R-:W-:Y:S05]  /*05b0*/  @P0 EXIT ;  /* 0x000000000000094d */ /* 0x000fea0003800000 */
[C---:B------:R-:W-:Y:S01]  /*05c0*/  IADD3 R2, PT, PT, R0.reuse, -0x3, RZ ;  /* 0xfffffffd00027810 */ /* 0x040fe20007ffe0ff */
[----:B------:R-:W0:Y:S01]  /*05d0*/  LDCU.64 UR6, c[0x0][0x358] ;  /* 0x00006b00ff0677ac */ /* 0x000e220008000a00 */
[----:B------:R-:W-:Y:S01]  /*05e0*/  IADD3 R6, PT, PT, R0, -0x2, RZ ;  /* 0xfffffffe00067810 */ /* 0x000fe20007ffe0ff */
[----:B------:R-:W-:Y:S01]  /*05f0*/  HFMA2 R11, -RZ, RZ, 0, 5.9604644775390625e-08 ;  /* 0x00000001ff0b7431 */ /* 0x000fe200000001ff */
[----:B------:R-:W-:Y:S02]  /*0600*/  ISETP.GE.U32.AND P0, PT, R2, 0x7, PT ;  /* 0x000000070200780c */ /* 0x000fe40003f06070 */
[----:B------:R-:W-:Y:S02]  /*0610*/  MOV R2, UR4 ;  /* 0x0000000400027c02 */ /* 0x000fe40008000f00 */
[----:B------:R-:W-:Y:S02]  /*0620*/  MOV R3, UR5 ;  /* 0x0000000500037c02 */ /* 0x000fe40008000f00 */
[----:B------:R-:W-:-:S07]  /*0630*/  LOP3.LUT R18, R6, 0x7, RZ, 0xc0, !PT ;  /* 0x0000000706127812 */ /* 0x000fce00078ec0ff */
[----:B------:R-:W-:Y:S05]  /*0640*/  @!P0 BRA `(.L_x_0) ;  /* 0x0000000400088947 */ /* 0x000fea0003800000 */
[----:B0-----:R0:W5:Y:S01]  /*0650*/  LDG.E R7, desc[UR6][R2.64+0x4] ;  /* 0x0000040602077981 */ /* 0x001162000c1e1900 */
[----:B------:R-:W-:Y:S01]  /*0660*/  UIADD3 UR4, UP0, UPT, UR4, 0x14, URZ ;  /* 0x0000001404047890 */ /* 0x000fe2000ff1e0ff */
[----:B------:R-:W-:Y:S02]  /*0670*/  LOP3.LUT R9, R6, 0xfffffff8, RZ, 0xc0, !PT ;  /* 0xfffffff806097812 */ /* 0x000fe400078ec0ff */
[----:B------:R-:W-:Y:S01]  /*0680*/  MOV R8, RZ ;  /* 0x000000ff00087202 */ /* 0x000fe20000000f00 */
[----:B------:R-:W-:Y:S01]  /*0690*/  UIADD3.X UR5, UPT, UPT, URZ, UR5, URZ, UP0, !UPT ;  /* 0x00000005ff057290 */ /* 0x000fe200087fe4ff */
[----:B------:R-:W-:Y:S02]  /*06a0*/  IADD3 R9, PT, PT, -R9, RZ, RZ ;  /* 0x000000ff09097210 */ /* 0x000fe40007ffe1ff */
[----:B------:R-:W-:-:S03]  /*06b0*/  MOV R10, UR4 ;  /* 0x00000004000a7c02 */ /* 0x000fc60008000f00 */
[----:B0-----:R-:W-:-:S07]  /*06c0*/  MOV R15, UR5 ;  /* 0x00000005000f7c02 */ /* 0x001fce0008000f00 */
.L_x_1:
[----:B-1----:R-:W-:Y:S02]  /*06d0*/  MOV R4, R10 ;  /* 0x0000000a00047202 */ /* 0x002fe40000000f00 */
[----:B------:R-:W-:-:S05]  /*06e0*/  MOV R5, R15 ;  /* 0x0000000f00057202 */ /* 0x000fca0000000f00 */
[----:B------:R-:W2:Y:S04]  /*06f0*/  LDG.E R14, desc[UR6][R4.64+-0x14] ;  /* 0xffffec06040e7981 */ /* 0x000ea8000c1e1900 */
[----:B------:R-:W3:Y:S04]  /*0700*/  LDG.E R17, desc[UR6][R4.64+-0xc] ;  /* 0xfffff40604117981 */ /* 0x000ee8000c1e1900 */
[----:B------:R-:W4:Y:S04]  /*0710*/  LDG.E R19, desc[UR6][R4.64+-0x8] ;  /* 0xfffff80604137981 */ /* 0x000f28000c1e1900 */
[----:B------:R-:W4:Y:S04]  /*0720*/  LDG.E R21, desc[UR6][R4.64+-0x4] ;  /* 0xfffffc0604157981 */ /* 0x000f28000c1e1900 */
[----:B------:R-:W4:Y:S04]  /*0730*/  LDG.E R13, desc[UR6][R4.64] ;  /* 0x00000006040d7981 */ /* 0x000f28000c1e1900 */
[----:B------:R-:W4:Y:S04]  /*0740*/  LDG.E R10, desc[UR6][R4.64+0x4] ;  /* 0x00000406040a7981 */ /* 0x000f28000c1e1900 */
[----:B------:R-:W4:Y:S04]  /*0750*/  LDG.E R11, desc[UR6][R4.64+0x8] ;  /* 0x00000806040b7981 */ /* 0x000f28000c1e1900 */
[----:B------:R-:W4:Y:S01]  /*0760*/  LDG.E R12, desc[UR6][R4.64+0xc] ;  /* 0x00000c06040c7981 */ /* 0x000f22000c1e1900 */
[----:B-----5:R-:W-:-:S03]  /*0770*/  FADD R15, R7, R7 ;  /* 0x00000007070f7221 */ /* 0x020fc60000000000 */
[----:B------:R-:W4:Y:S01]  /*0780*/  LDG.E R7, desc[UR6][R4.64+0x10] ;  /* 0x0000100604077981 */ /* 0x000f22000c1e1900 */
[----:B------:R-:W-:Y:S02]  /*0790*/  IADD3 R9, PT, PT, R9, 0x8, RZ ;  /* 0x0000000809097810 */ /* 0x000fe40007ffe0ff */
[----:B------:R-:W-:Y:S02]  /*07a0*/  IADD3 R8, PT, PT, R8, 0x8, RZ ;  /* 0x0000000808087810 */ /* 0x000fe40007ffe0ff */
[----:B------:R-:W-:Y:S01]  /*07b0*/  ISETP.NE.AND P0, PT, R9, RZ, PT ;  /* 0x000000ff0900720c */ /* 0x000fe20003f05270 */
[----:B--2---:R-:W-:-:S04]  /*07c0*/  FFMA R14, R14, -1.5, R15 ;  /* 0xbfc000000e0e7823 */ /* 0x004fc8000000000f */
[--C-:B---3--:R-:W-:Y:S01]  /*07d0*/  FADD R14, R14, -R17.reuse ;  /* 0x800000110e0e7221 */ /* 0x108fe20000000000 */
[----:B------:R-:W-:-:S03]  /*07e0*/  FADD R16, R17, R17 ;  /* 0x0000001111107221 */ /* 0x000fc60000000000 */
[----:B------:R-:W-:Y:S01]  /*07f0*/  FADD R15, R14, 10 ;  /* 0x412000000e0f7421 */ /* 0x000fe20000000000 */
[----:B----4-:R-:W-:-:S03]  /*0800*/  FADD R14, R19, R19 ;  /* 0x00000013130e7221 */ /* 0x010fc60000000000 */
[----:B------:R-:W-:Y:S01]  /*0810*/  FFMA R16, R15, -1.5, R16 ;  /* 0xbfc000000f107823 */ /* 0x000fe20000000010 */
[----:B------:R0:W-:Y:S03]  /*0820*/  STG.E desc[UR6][R4.64+-0x10], R15 ;  /* 0xfffff00f04007986 */ /* 0x0001e6000c101906 */
[----:B------:R-:W-:-:S04]  /*0830*/  FADD R16, R16, -R19 ;  /* 0x8000001310107221 */ /* 0x000fc80000000000 */
[----:B------:R-:W-:Y:S01]  /*0840*/  FADD R17, R16, 10 ;  /* 0x4120000010117421 */ /* 0x000fe20000000000 */
[----:B------:R-:W-:-:S03]  /*0850*/  FADD R16, R21, R21 ;  /* 0x0000001515107221 */ /* 0x000fc60000000000 */
        /* <DEDUP_REMOVED lines=8> */
[----:B------:R-:W-:-:S04]  /*08e0*/  FADD R13, R16, 10 ;  /* 0x41200000100d7421 */ /* 0x000fc80000000000 */
[----:B------:R-:W-:Y:S01]  /*08f0*/  FFMA R21, R13, -1.5, R14 ;  /* 0xbfc000000d157823 */ /* 0x000fe2000000000e */
[----:B------:R-:W-:Y:S01]  /*0900*/  FADD R14, R11, R11 ;  /* 0x0000000b0b0e7221 */ /* 0x000fe20000000000 */
[----:B------:R1:W-:Y:S02]  /*0910*/  STG.E desc[UR6][R4.64+-0x4], R13 ;  /* 0xfffffc0d04007986 */ /* 0x0003e4000c101906 */
[--C-:B------:R-:W-:Y:S01]  /*0920*/  FADD R21, R21, -R10.reuse ;  /* 0x8000000a15157221 */ /* 0x100fe20000000000 */
[----:B------:R-:W-:-:S03]  /*0930*/  FADD R10, R10, R10 ;  /* 0x0000000a0a0a7221 */ /* 0x000fc60000000000 */
[----:B------:R-:W-:-:S04]  /*0940*/  FADD R21, R21, 10 ;  /* 0x4120000015157421 */ /* 0x000fc80000000000 */
[----:B------:R-:W-:Y:S01]  /*0950*/  FFMA R10, R21, -1.5, R10 ;  /* 0xbfc00000150a7823 */ /* 0x000fe2000000000a */
[----:B------:R1:W-:Y:S03]  /*0960*/  STG.E desc[UR6][R4.64], R21 ;  /* 0x0000001504007986 */ /* 0x0003e6000c101906 */
[----:B------:R-:W-:-:S04]  /*0970*/  FADD R10, R10, -R11 ;  /* 0x8000000b0a0a7221 */ /* 0x000fc80000000000 */
[----:B------:R-:W-:Y:S01]  /*0980*/  FADD R11, R10, 10 ;  /* 0x412000000a0b7421 */ /* 0x000fe20000000000 */
[----:B------:R-:W-:-:S03]  /*0990*/  IADD3 R10, P1, PT, R4, 0x20, RZ ;  /* 0x00000020040a7810 */ /* 0x000fc60007f3e0ff */
[----:B------:R-:W-:Y:S01]  /*09a0*/  FFMA R23, R11, -1.5, R14 ;  /* 0xbfc000000b177823 */ /* 0x000fe2000000000e */
[----:B------:R1:W-:Y:S01]  /*09b0*/  STG.E desc[UR6][R4.64+0x4], R11 ;  /* 0x0000040b04007986 */ /* 0x0003e2000c101906 */
[----:B0-----:R-:W-:Y:S02]  /*09c0*/  IADD3.X R15, PT, PT, RZ, R5, RZ, P1, !PT ;  /* 0x00000005ff0f7210 */ /* 0x001fe40000ffe4ff */
[--C-:B------:R-:W-:Y:S01]  /*09d0*/  FADD R23, R23, -R12.reuse ;  /* 0x8000000c17177221 */ /* 0x100fe20000000000 */
[----:B------:R-:W-:-:S03]  /*09e0*/  FADD R12, R12, R12 ;  /* 0x0000000c0c0c7221 */ /* 0x000fc60000000000 */
[----:B------:R-:W-:-:S04]  /*09f0*/  FADD R23, R23, 10 ;  /* 0x4120000017177421 */ /* 0x000fc80000000000 */
[----:B------:R-:W-:Y:S01]  /*0a00*/  FFMA R12, R23, -1.5, R12 ;  /* 0xbfc00000170c7823 */ /* 0x000fe2000000000c */
[----:B------:R1:W-:Y:S03]  /*0a10*/  STG.E desc[UR6][R4.64+0x8], R23 ;  /* 0x0000081704007986 */ /* 0x0003e6000c101906 */
[----:B------:R-:W-:-:S04]  /*0a20*/  FADD R12, R12, -R7 ;  /* 0x800000070c0c7221 */ /* 0x000fc80000000000 */
[----:B------:R-:W-:-:S05]  /*0a30*/  FADD R25, R12, 10 ;  /* 0x412000000c197421 */ /* 0x000fca0000000000 */
[----:B------:R1:W-:Y:S01]  /*0a40*/  STG.E desc[UR6][R4.64+0xc], R25 ;  /* 0x00000c1904007986 */ /* 0x0003e2000c101906 */
[----:B------:R-:W-:Y:S05]  /*0a50*/  @P0 BRA `(.L_x_1) ;  /* 0xfffffffc001c0947 */ /* 0x000fea000383ffff */
[----:B-1----:R-:W-:-:S07]  /*0a60*/  IADD3 R11, PT, PT, R8, 0x1, RZ ;  /* 0x00000001080b7810 */ /* 0x002fce0007ffe0ff */
.L_x_0:
[----:B------:R-:W-:-:S13]  /*0a70*/  ISETP.NE.AND P0, PT, R18, RZ, PT ;  /* 0x000000ff1200720c */ /* 0x000fda0003f05270 */
[----:B0-----:R-:W-:Y:S05]  /*0a80*/  @!P0 EXIT ;  /* 0x000000000000894d */ /* 0x001fea0003800000 */
[----:B------:R-:W-:Y:S02]  /*0a90*/  ISETP.GE.U32.AND P0, PT, R18, 0x4, PT ;  /* 0x000000041200780c */ /* 0x000fe40003f06070 */
[----:B------:R-:W-:-:S04]  /*0aa0*/  LOP3.LUT R10, R6, 0x3, RZ, 0xc0, !PT ;  /* 0x00000003060a7812 */ /* 0x000fc800078ec0ff */
[----:B------:R-:W-:-:S07]  /*0ab0*/  ISETP.NE.AND P1, PT, R10, RZ, PT ;  /* 0x000000ff0a00720c */ /* 0x000fce0003f25270 */
[----:B------:R-:W-:Y:S06]  /*0ac0*/  @!P0 BRA `(.L_x_2) ;  /* 0x0000000000908947 */ /* 0x000fec0003800000 */
[C---:B------:R-:W-:Y:S01]  /*0ad0*/  IMAD.WIDE.U32 R4, R11.reuse, 0x4, R2 ;  /* 0x000000040b047825 */ /* 0x040fe200078e0002 */
[----:B------:R-:W-:-:S03]  /*0ae0*/  IADD3 R9, PT, PT, R11, 0x1, RZ ;  /* 0x000000010b097810 */ /* 0x000fc60007ffe0ff */
[--C-:B------:R-:W-:Y:S01]  /*0af0*/  IMAD.WIDE R6, R11, 0x4, R2.reuse ;  /* 0x000000040b067825 */ /* 0x100fe200078e0202 */
[----:B------:R-:W2:Y:S03]  /*0b00*/  LDG.E R13, desc[UR6][R4.64] ;  /* 0x00000006040d7981 */ /* 0x000ea6000c1e1900 */
[----:B------:R-:W-:Y:S01]  /*0b10*/  IMAD.WIDE.U32 R8, R9, 0x4, R2 ;  /* 0x0000000409087825 */ /* 0x000fe200078e0002 */
[----:B------:R-:W3:Y:S04]  /*0b20*/  LDG.E R12, desc[UR6][R6.64+-0x4] ;  /* 0xfffffc06060c7981 */ /* 0x000ee8000c1e1900 */
[----:B------:R-:W4:Y:S01]  /*0b30*/  LDG.E R15, desc[UR6][R8.64] ;  /* 0x00000006080f7981 */ /* 0x000f22000c1e1900 */
[----:B--2---:R-:W-:-:S04]  /*0b40*/  FADD R13, R13, R13 ;  /* 0x0000000d0d0d7221 */ /* 0x004fc80000000000 */
[----:B---3--:R-:W-:Y:S01]  /*0b50*/  FFMA R12, R12, -1.5, R13 ;  /* 0xbfc000000c0c7823 */ /* 0x008fe2000000000d */
[----:B------:R-:W-:-:S03]  /*0b60*/  IADD3 R13, PT, PT, R11, 0x2, RZ ;  /* 0x000000020b0d7810 */ /* 0x000fc60007ffe0ff */
[----:B----4-:R-:W-:-:S04]  /*0b70*/  FADD R12, R12, -R15 ;  /* 0x8000000f0c0c7221 */ /* 0x010fc80000000000 */
[----:B------:R-:W-:Y:S01]  /*0b80*/  FADD R17, R12, 10 ;  /* 0x412000000c117421 */ /* 0x000fe20000000000 */
[----:B------:R-:W-:-:S04]  /*0b90*/  IMAD.WIDE.U32 R12, R13, 0x4, R2 ;  /* 0x000000040d0c7825 */ /* 0x000fc800078e0002 */
[----:B------:R0:W-:Y:S04]  /*0ba0*/  STG.E desc[UR6][R4.64], R17 ;  /* 0x0000001104007986 */ /* 0x0001e8000c101906 */
[----:B------:R-:W2:Y:S01]  /*0bb0*/  LDG.E R19, desc[UR6][R12.64] ;  /* 0x000000060c137981 */ /* 0x000ea2000c1e1900 */
[----:B------:R-:W-:-:S04]  /*0bc0*/  FADD R14, R15, R15 ;  /* 0x0000000f0f0e7221 */ /* 0x000fc80000000000 */
[----:B------:R-:W-:-:S04]  /*0bd0*/  FFMA R14, R17, -1.5, R14 ;  /* 0xbfc00000110e7823 */ /* 0x000fc8000000000e */
[----:B--2---:R-:W-:-:S04]  /*0be0*/  FADD R14, R14, -R19 ;  /* 0x800000130e0e7221 */ /* 0x004fc80000000000 */
[----:B------:R-:W-:-:S05]  /*0bf0*/  FADD R15, R14, 10 ;  /* 0x412000000e0f7421 */ /* 0x000fca0000000000 */
[----:B------:R1:W-:Y:S04]  /*0c00*/  STG.E desc[UR6][R8.64], R15 ;  /* 0x0000000f08007986 */ /* 0x0003e8000c101906 */
[----:B------:R-:W2:Y:S04]  /*0c10*/  LDG.E R14, desc[UR6][R6.64+0x4] ;  /* 0x00000406060e7981 */ /* 0x000ea8000c1e1900 */
[----:B------:R-:W3:Y:S01]  /*0c20*/  LDG.E R21, desc[UR6][R4.64+0xc] ;  /* 0x00000c0604157981 */ /* 0x000ee2000c1e1900 */
[----:B------:R-:W-:-:S04]  /*0c30*/  FADD R19, R19, R19 ;  /* 0x0000001313137221 */ /* 0x000fc80000000000 */
[----:B--2---:R-:W-:-:S04]  /*0c40*/  FFMA R14, R14, -1.5, R19 ;  /* 0xbfc000000e0e7823 */ /* 0x004fc80000000013 */
[----:B---3--:R-:W-:-:S04]  /*0c50*/  FADD R14, R14, -R21 ;  /* 0x800000150e0e7221 */ /* 0x008fc80000000000 */
[----:B0-----:R-:W-:-:S05]  /*0c60*/  FADD R17, R14, 10 ;  /* 0x412000000e117421 */ /* 0x001fca0000000000 */
[----:B------:R0:W-:Y:S04]  /*0c70*/  STG.E desc[UR6][R12.64], R17 ;  /* 0x000000110c007986 */ /* 0x0001e8000c101906 */
[----:B------:R-:W1:Y:S04]  /*0c80*/  LDG.E R16, desc[UR6][R4.64+0xc] ;  /* 0x00000c0604107981 */ /* 0x000e68000c1e1900 */
[----:B------:R-:W2:Y:S04]  /*0c90*/  LDG.E R14, desc[UR6][R6.64+0x8] ;  /* 0x00000806060e7981 */ /* 0x000ea8000c1e1900 */
[----:B------:R-:W3:Y:S01]  /*0ca0*/  LDG.E R18, desc[UR6][R4.64+0x10] ;  /* 0x0000100604127981 */ /* 0x000ee2000c1e1900 */
[----:B------:R-:W-:Y:S01]  /*0cb0*/  IADD3 R11, PT, PT, R11, 0x4, RZ ;  /* 0x000000040b0b7810 */ /* 0x000fe20007ffe0ff */
[----:B-1----:R-:W-:-:S04]  /*0cc0*/  FADD R9, R16, R16 ;  /* 0x0000001010097221 */ /* 0x002fc80000000000 */
[----:B--2---:R-:W-:-:S04]  /*0cd0*/  FFMA R9, R14, -1.5, R9 ;  /* 0xbfc000000e097823 */ /* 0x004fc80000000009 */
[----:B---3--:R-:W-:-:S04]  /*0ce0*/  FADD R9, R9, -R18 ;  /* 0x8000001209097221 */ /* 0x008fc80000000000 */
[----:B------:R-:W-:-:S05]  /*0cf0*/  FADD R9, R9, 10 ;  /* 0x4120000009097421 */ /* 0x000fca0000000000 */
[----:B------:R0:W-:Y:S02]  /*0d00*/  STG.E desc[UR6][R4.64+0xc], R9 ;  /* 0x00000c0904007986 */ /* 0x0001e4000c101906 */
.L_x_2:
[----:B------:R-:W-:Y:S05]  /*0d10*/  @!P1 EXIT ;  /* 0x000000000000994d */ /* 0x000fea0003800000 */
[----:B------:R-:W-:Y:S02]  /*0d20*/  ISETP.NE.AND P0, PT, R10, 0x1, PT ;  /* 0x000000010a00780c */ /* 0x000fe40003f05270 */
[----:B------:R-:W-:-:S04]  /*0d30*/  LOP3.LUT R0, R0, 0x1, RZ, 0xc0, !PT ;  /* 0x0000000100007812 */ /* 0x000fc800078ec0ff */
[----:B------:R-:W-:-:S07]  /*0d40*/  ISETP.NE.U32.AND P1, PT, R0, 0x1, PT ;  /* 0x000000010000780c */ /* 0x000fce0003f25070 */
[----:B------:R-:W-:Y:S06]  /*0d50*/  @!P0 BRA `(.L_x_3) ;  /* 0x0000000000448947 */ /* 0x000fec0003800000 */
[----:B0-----:R-:W-:-:S04]  /*0d60*/  IMAD.WIDE.U32 R4, R11, 0x4, R2 ;  /* 0x000000040b047825 */ /* 0x001fc800078e0002 */
[C---:B------:R-:W-:Y:S01]  /*0d70*/  IMAD.WIDE R6, R11.reuse, 0x4, R2 ;  /* 0x000000040b067825 */ /* 0x040fe200078e0202 */
[----:B------:R-:W2:Y:S04]  /*0d80*/  LDG.E R0, desc[UR6][R4.64] ;  /* 0x0000000604007981 */ /* 0x000ea8000c1e1900 */
[----:B------:R-:W3:Y:S04]  /*0d90*/  LDG.E R8, desc[UR6][R4.64+0x4] ;  /* 0x0000040604087981 */ /* 0x000ee8000c1e1900 */
[----:B------:R-:W4:Y:S04]  /*0da0*/  LDG.E R6, desc[UR6][R6.64+-0x4] ;  /* 0xfffffc0606067981 */ /* 0x000f28000c1e1900 */
[----:B------:R-:W5:Y:S01]  /*0db0*/  LDG.E R13, desc[UR6][R4.64+0x8] ;  /* 0x00000806040d7981 */ /* 0x000f62000c1e1900 */
[----:B------:R-:W-:Y:S01]  /*0dc0*/  IADD3 R11, PT, PT, R11, 0x2, RZ ;  /* 0x000000020b0b7810 */ /* 0x000fe20007ffe0ff */
[----:B--2---:R-:W-:-:S04]  /*0dd0*/  FADD R9, R0, R0 ;  /* 0x0000000000097221 */ /* 0x004fc80000000000 */
[----:B----4-:R-:W-:-:S04]  /*0de0*/  FFMA R9, R6, -1.5, R9 ;  /* 0xbfc0000006097823 */ /* 0x010fc80000000009 */
[--C-:B---3--:R-:W-:Y:S01]  /*0df0*/  FADD R9, R9, -R8.reuse ;  /* 0x8000000809097221 */ /* 0x108fe20000000000 */
[----:B------:R-:W-:-:S03]  /*0e00*/  FADD R8, R8, R8 ;  /* 0x0000000808087221 */ /* 0x000fc60000000000 */
[----:B------:R-:W-:-:S04]  /*0e10*/  FADD R9, R9, 10 ;  /* 0x4120000009097421 */ /* 0x000fc80000000000 */
[----:B------:R-:W-:-:S04]  /*0e20*/  FFMA R8, R9, -1.5, R8 ;  /* 0xbfc0000009087823 */ /* 0x000fc80000000008 */
[----:B-----5:R-:W-:-:S04]  /*0e30*/  FADD R8, R8, -R13 ;  /* 0x8000000d08087221 */ /* 0x020fc80000000000 */
[----:B------:R-:W-:Y:S01]  /*0e40*/  FADD R13, R8, 10 ;  /* 0x41200000080d7421 */ /* 0x000fe20000000000 */
[----:B------:R1:W-:Y:S04]  /*0e50*/  STG.E desc[UR6][R4.64], R9 ;  /* 0x0000000904007986 */ /* 0x0003e8000c101906 */
[----:B------:R1:W-:Y:S02]  /*0e60*/  STG.E desc[UR6][R4.64+0x4], R13 ;  /* 0x0000040d04007986 */ /* 0x0003e4000c101906 */
.L_x_3:
[----:B------:R-:W-:Y:S05]  /*0e70*/  @P1 EXIT ;  /* 0x000000000000194d */ /* 0x000fea0003800000 */
[----:B01----:R-:W-:-:S04]  /*0e80*/  IMAD.WIDE R4, R11, 0x4, R2 ;  /* 0x000000040b047825 */ /* 0x003fc800078e0202 */
[----:B------:R-:W-:Y:S02]  /*0e90*/  IMAD.WIDE.U32 R2, R11, 0x4, R2 ;  /* 0x000000040b027825 */ /* 0x000fe400078e0002 */
[----:B------:R-:W2:Y:S04]  /*0ea0*/  LDG.E R4, desc[UR6][R4.64+-0x4] ;  /* 0xfffffc0604047981 */ /* 0x000ea8000c1e1900 */
[----:B------:R-:W3:Y:S04]  /*0eb0*/  LDG.E R7, desc[UR6][R2.64] ;  /* 0x0000000602077981 */ /* 0x000ee8000c1e1900 */
[----:B------:R-:W4:Y:S01]  /*0ec0*/  LDG.E R9, desc[UR6][R2.64+0x4] ;  /* 0x0000040602097981 */ /* 0x000f22000c1e1900 */
[----:B--2---:R-:W-:-:S04]  /*0ed0*/  FMUL R0, R4, -1.5 ;  /* 0xbfc0000004007820 */ /* 0x004fc80000400000 */
[----:B---3--:R-:W-:-:S04]  /*0ee0*/  FFMA R0, R7, 2, R0 ;  /* 0x4000000007007823 */ /* 0x008fc80000000000 */
[----:B----4-:R-:W-:-:S04]  /*0ef0*/  FADD R0, R0, -R9 ;  /* 0x8000000900007221 */ /* 0x010fc80000000000 */
[----:B------:R-:W-:-:S05]  /*0f00*/  FADD R7, R0, 10 ;  /* 0x4120000000077421 */ /* 0x000fca0000000000 */
[----:B------:R-:W-:Y:S01]  /*0f10*/  STG.E desc[UR6][R2.64], R7 ;  /* 0x0000000702007986 */ /* 0x000fe2000c101906 */
[----:B------:R-:W-:Y:S05]  /*0f20*/  EXIT ;  /* 0x000000000000794d */ /* 0x000fea0003800000 */
.L_x_4:
[----:B------:R-:W-:-:S00]  /*0f30*/  BRA `(.L_x_4) ;  /* 0xfffffffc00fc7947 */ /* 0x000fc0000383ffff */
[----:B------:R-:W-:-:S00]  /*0f40*/  NOP ;  /* 0x0000000000007918 */ /* 0x000fc00000000000 */
        /* <DEDUP_REMOVED lines=11> */
.L_x_87:


//--------------------- .text._Z16cuda_print_arrayPfi --------------------------
	.section	.text._Z16cuda_print_arrayPfi,"ax",@progbits
	.align	128
        .global         _Z16cuda_print_arrayPfi
        .type           _Z16cuda_print_arrayPfi,@function
        .size           _Z16cuda_print_arrayPfi,(.L_x_88 - _Z16cuda_print_arrayPfi)
        .other          _Z16cuda_print_arrayPfi,@"STO_CUDA_ENTRY STV_DEFAULT"
_Z16cuda_print_arrayPfi:
.text._Z16cuda_print_arrayPfi:
[----:B------:R-:W0:Y:S01]  /*0000*/  LDC R1, c[0x0][0x37c] ;  /* 0x0000df00ff017b82 */ /* 0x000e220000000800 */
[----:B------:R-:W1:Y:S01]  /*0010*/  LDCU UR4, c[0x0][0x2f8] ;  /* 0x00005f00ff0477ac */ /* 0x000e620008000800 */
[----:B------:R-:W-:Y:S01]  /*0020*/  MOV R0, 0x18 ;  /* 0x0000001800007802 */ /* 0x000fe20000000f00 */
[----:B0-----:R-:W-:Y:S01]  /*0030*/  VIADD R1, R1, 0xfffffff0 ;  /* 0xfffffff001017836 */ /* 0x001fe20000000000 */
[----:B------:R-:W-:Y:S01]  /*0040*/  CS2R R6, SRZ ;  /* 0x0000000000067805 */ /* 0x000fe2000001ff00 */
[----:B------:R-:W0:Y:S03]  /*0050*/  LDCU UR5, c[0x0][0x2fc] ;  /* 0x00005f80ff0577ac */ /* 0x000e260008000800 */
[----:B------:R2:W3:Y:S01]  /*0060*/  LDC.64 R8, c[0x4][R0] ;  /* 0x0100000000087b82 */ /* 0x0004e20000000a00 */
[----:B------:R-:W4:Y:S01]  /*0070*/  LDCU.64 UR6, c[0x4][0x10] ;  /* 0x01000200ff0677ac */ /* 0x000f220008000a00 */
[----:B-1----:R-:W-:-:S04]  /*0080*/  IADD3 R19, P0, PT, R1, UR4, RZ ;  /* 0x0000000401137c10 */ /* 0x002fc8000ff1e0ff */
[----:B------:R-:W-:Y:S01]  /*0090*/  IADD3 RZ, P1, PT, R19, 0x8, RZ ;  /* 0x0000000813ff7810 */ /* 0x000fe20007f3e0ff */
[----:B0-----:R-:W-:Y:S02]  /*00a0*/  IMAD.X R18, RZ, RZ, UR5, P0 ;  /* 0x00000005ff127e24 */ /* 0x001fe400080e06ff */
[----:B----4-:R-:W-:Y:S02]  /*00b0*/  IMAD.U32 R4, RZ, RZ, UR6 ;  /* 0x00000006ff047e24 */ /* 0x010fe4000f8e00ff */
[----:B------:R-:W-:Y:S02]  /*00c0*/  IMAD.U32 R5, RZ, RZ, UR7 ;  /* 0x00000007ff057e24 */ /* 0x000fe4000f8e00ff */
[----:B--2---:R-:W-:-:S07]  /*00d0*/  IMAD.X R2, RZ, RZ, R18, P1 ;  /* 0x000000ffff027224 */ /* 0x004fce00008e0612 */
[----:B------:R-:W-:-:S07]  /*00e0*/  LEPC R20, `(.L_x_5) ;  /* 0x000000001014794e */ /* 0x000fce0000000000 */
[----:B---3--:R-:W-:Y:S05]  /*00f0*/  CALL.ABS.NOINC R8 ;  /* 0x0000000008007343 */ /* 0x008fea0003c00000 */
.L_x_5:
[----:B------:R-:W0:Y:S08]  /*0100*/  LDC R0, c[0x0][0x388] ;  /* 0x0000e200ff007b82 */ /* 0x000e300000000800 */
[----:B------:R-:W1:Y:S01]  /*0110*/  LDC.64 R28, c[0x0][0x358] ;  /* 0x0000d600ff1c7b82 */ /* 0x000e620000000a00 */
[----:B0-----:R-:W-:-:S13]  /*0120*/  ISETP.GE.AND P0, PT, R0, 0x1, PT ;  /* 0x000000010000780c */ /* 0x001fda0003f06270 */
[----:B-1----:R-:W-:Y:S05]  /*0130*/  @!P0 BRA `(.L_x_6) ;  /* 0x0000001800e48947 */ /* 0x002fea0003800000 */
[C---:B------:R-:W-:Y:S01]  /*0140*/  ISETP.GE.U32.AND P0, PT, R0.reuse, 0x10, PT ;  /* 0x000000100000780c */ /* 0x040fe20003f06070 */
[----:B------:R-:W-:Y:S01]  /*0150*/  IMAD.MOV.U32 R26, RZ, RZ, RZ ;  /* 0x000000ffff1a7224 */ /* 0x000fe200078e00ff */
[----:B------:R-:W-:-:S11]  /*0160*/  LOP3.LUT R25, R0, 0xf, RZ, 0xc0, !PT ;  /* 0x0000000f00197812 */ /* 0x000fd600078ec0ff */
[----:B------:R-:W-:Y:S05]  /*0170*/  @!P0 BRA `(.L_x_7) ;  /* 0x0000000c008c8947 */ /* 0x000fea0003800000 */
[----:B------:R-:W0:Y:S01]  /*0180*/  LDCU.64 UR4, c[0x0][0x380] ;  /* 0x00007000ff0477ac */ /* 0x000e220008000a00 */
[----:B------:R-:W-:Y:S01]  /*0190*/  LOP3.LUT R26, R0, 0x7ffffff0, RZ, 0xc0, !PT ;  /* 0x7ffffff0001a7812 */ /* 0x000fe200078ec0ff */
[----:B------:R-:W-:Y:S04]  /*01a0*/  BSSY.RECONVERGENT B6, `(.L_x_7) ;  /* 0x00000e0000067945 */ /* 0x000fe80003800200 */
[----:B------:R-:W-:Y:S01]  /*01b0*/  IMAD.MOV R22, RZ, RZ, -R26 ;  /* 0x000000ffff167224 */ /* 0x000fe200078e0a1a */
[----:B0-----:R-:W-:-:S04]  /*01c0*/  UIADD3 UR4, UP0, UPT, UR4, 0x20, URZ ;  /* 0x0000002004047890 */ /* 0x001fc8000ff1e0ff */
[----:B------:R-:W-:Y:S02]  /*01d0*/  UIADD3.X UR5, UPT, UPT, URZ, UR5, URZ, UP0, !UPT ;  /* 0x00000005ff057290 */ /* 0x000fe400087fe4ff */
[----:B------:R-:W-:-:S04]  /*01e0*/  MOV R16, UR4 ;  /* 0x0000000400107c02 */ /* 0x000fc80008000f00 */
[----:B------:R-:W-:-:S07]  /*01f0*/  IMAD.U32 R17, RZ, RZ, UR5 ;  /* 0x00000005ff117e24 */ /* 0x000fce000f8e00ff */
.L_x_24:
[----:B------:R-:W-:Y:S02]  /*0200*/  R2UR UR4, R28 ;  /* 0x000000001c0472ca */ /* 0x000fe400000e0000 */
[----:B------:R-:W-:-:S13]  /*0210*/  R2UR UR5, R29 ;  /* 0x000000001d0572ca */ /* 0x000fda00000e0000 */
[----:B------:R-:W2:Y:S01]  /*0220*/  LDG.E R0, desc[UR4][R16.64+-0x20] ;  /* 0xffffe00410007981 */ /* 0x000ea2000c1e1900 */
[----:B------:R-:W-:Y:S01]  /*0230*/  MOV R8, 0x18 ;  /* 0x0000001800087802 */ /* 0x000fe20000000f00 */
[----:B------:R-:W0:Y:S01]  /*0240*/  LDCU.64 UR4, c[0x4][URZ] ;  /* 0x01000000ff0477ac */ /* 0x000e220008000a00 */
[----:B------:R-:W-:Y:S02]  /*0250*/  VIADD R22, R22, 0x10 ;  /* 0x0000001016167836 */ /* 0x000fe40000000000 */
[----:B------:R-:W-:Y:S02]  /*0260*/  VIADD R23, R19, 0x8 ;  /* 0x0000000813177836 */ /* 0x000fe40000000000 */
[----:B------:R-:W1:Y:S01]  /*0270*/  LDC.64 R8, c[0x4][R8] ;  /* 0x0100000008087b82 */ /* 0x000e620000000a00 */
[----:B------:R-:W-:Y:S01]  /*0280*/  ISETP.NE.AND P0, PT, R22, RZ, PT ;  /* 0x000000ff1600720c */ /* 0x000fe20003f05270 */
[----:B------:R-:W-:Y:S02]  /*0290*/  IMAD.MOV.U32 R7, RZ, RZ, R2 ;  /* 0x000000ffff077224 */ /* 0x000fe400078e0002 */
[----:B------:R-:W-:Y:S01]  /*02a0*/  IMAD.MOV.U32 R6, RZ, RZ, R23 ;  /* 0x000000ffff067224 */ /* 0x000fe200078e0017 */
[----:B------:R-:W-:Y:S01]  /*02b0*/  P2R R27, PR, RZ, 0x1 ;  /* 0x00000001ff1b7803 */ /* 0x000fe20000000000 */
[----:B0-----:R-:W-:-:S02]  /*02c0*/  IMAD.U32 R4, RZ, RZ, UR4 ;  /* 0x00000004ff047e24 */ /* 0x001fc4000f8e00ff */
[----:B------:R-:W-:Y:S01]  /*02d0*/  IMAD.U32 R5, RZ, RZ, UR5 ;  /* 0x00000005ff057e24 */ /* 0x000fe2000f8e00ff */
[----:B--2---:R-:W0:Y:S02]  /*02e0*/  F2F.F64.F32 R10, R0 ;  /* 0x00000000000a7310 */ /* 0x004e240000201800 */
[----:B01----:R0:W-:Y:S04]  /*02f0*/  STL.64 [R1+0x8], R10 ;  /* 0x0000080a01007387 */ /* 0x0031e80000100a00 */
[----:B------:R-:W-:-:S07]  /*0300*/  LEPC R20, `(.L_x_8) ;  /* 0x000000001014794e */ /* 0x000fce0000000000 */
[----:B0-----:R-:W-:Y:S05]  /*0310*/  CALL.ABS.NOINC R8 ;  /* 0x0000000008007343 */ /* 0x001fea0003c00000 */
.L_x_8:
[----:B------:R-:W-:Y:S02]  /*0320*/  R2UR UR4, R28 ;  /* 0x000000001c0472ca */ /* 0x000fe400000e0000 */
[----:B------:R-:W-:-:S13]  /*0330*/  R2UR UR5, R29 ;  /* 0x000000001d0572ca */ /* 0x000fda00000e0000 */
[----:B------:R-:W2:Y:S01]  /*0340*/  LDG.E R0, desc[UR4][R16.64+-0x1c] ;  /* 0xffffe40410007981 */ /* 0x000ea2000c1e1900 */
[----:B------:R-:W-:Y:S01]  /*0350*/  MOV R24, 0x18 ;  /* 0x0000001800187802 */ /* 0x000fe20000000f00 */
[----:B------:R-:W0:Y:S01]  /*0360*/  LDCU.64 UR4, c[0x4][URZ] ;  /* 0x01000000ff0477ac */ /* 0x000e220008000a00 */
[----:B------:R-:W-:Y:S02]  /*0370*/  IMAD.MOV.U32 R6, RZ, RZ, R23 ;  /* 0x000000ffff067224 */ /* 0x000fe400078e0017 */
[----:B------:R1:W3:Y:S01]  /*0380*/  LDC.64 R8, c[0x4][R24] ;  /* 0x0100000018087b82 */ /* 0x0002e20000000a00 */
[----:B------:R-:W-:Y:S01]  /*0390*/  IMAD.MOV.U32 R7, RZ, RZ, R2 ;  /* 0x000000ffff077224 */ /* 0x000fe200078e0002 */
[----:B0-----:R-:W-:Y:S01]  /*03a0*/  MOV R4, UR4 ;  /* 0x0000000400047c02 */ /* 0x001fe20008000f00 */
[----:B------:R-:W-:Y:S01]  /*03b0*/  IMAD.U32 R5, RZ, RZ, UR5 ;  /* 0x00000005ff057e24 */ /* 0x000fe2000f8e00ff */
[----:B--2---:R-:W0:Y:S02]  /*03c0*/  F2F.F64.F32 R10, R0 ;  /* 0x00000000000a7310 */ /* 0x004e240000201800 */
[----:B0--3--:R1:W-:Y:S04]  /*03d0*/  STL.64 [R1+0x8], R10 ;  /* 0x0000080a01007387 */ /* 0x0093e80000100a00 */
[----:B------:R-:W-:-:S07]  /*03e0*/  LEPC R20, `(.L_x_9) ;  /* 0x000000001014794e */ /* 0x000fce0000000000 */
[----:B-1----:R-:W-:Y:S05]  /*03f0*/  CALL.ABS.NOINC R8 ;  /* 0x0000000008007343 */ /* 0x002fea0003c00000 */
.L_x_9:
[----:B------:R-:W-:Y:S02]  /*0400*/  R2UR UR4, R28 ;  /* 0x000000001c0472ca */ /* 0x000fe400000e0000 */
[----:B------:R-:W-:-:S13]  /*0410*/  R2UR UR5, R29 ;  /* 0x000000001d0572ca */ /* 0x000fda00000e0000 */
[----:B------:R-:W2:Y:S01]  /*0420*/  LDG.E R0, desc[UR4][R16.64+-0x18] ;  /* 0xffffe80410007981 */ /* 0x000ea2000c1e1900 */
[----:B------:R0:W1:Y:S01]  /*0430*/  LDC.64 R8, c[0x4][R24] ;  /* 0x0100000018087b82 */ /* 0x0000620000000a00 */
[----:B------:R-:W3:Y:S01]  /*0440*/  LDCU.64 UR4, c[0x4][URZ] ;  /* 0x01000000ff0477ac */ /* 0x000ee20008000a00 */
[----:B------:R-:W-:Y:S02]  /*0450*/  IMAD.MOV.U32 R6, RZ, RZ, R23 ;  /* 0x000000ffff067224 */ /* 0x000fe400078e0017 */
[----:B------:R-:W-:Y:S02]  /*0460*/  IMAD.MOV.U32 R7, RZ, RZ, R2 ;  /* 0x000000ffff077224 */ /* 0x000fe400078e0002 */
[----:B---3--:R-:W-:Y:S02]  /*0470*/  IMAD.U32 R4, RZ, RZ, UR4 ;  /* 0x00000004ff047e24 */ /* 0x008fe4000f8e00ff */
[----:B------:R-:W-:Y:S01]  /*0480*/  IMAD.U32 R5, RZ, RZ, UR5 ;  /* 0x00000005ff057e24 */ /* 0x000fe2000f8e00ff */
[----:B--2---:R-:W2:Y:S02]  /*0490*/  F2F.F64.F32 R10, R0 ;  /* 0x00000000000a7310 */ /* 0x004ea40000201800 */
[----:B-12---:R0:W-:Y:S04]  /*04a0*/  STL.64 [R1+0x8], R10 ;  /* 0x0000080a01007387 */ /* 0x0061e80000100a00 */
[----:B------:R-:W-:-:S07]  /*04b0*/  LEPC R20, `(.L_x_10) ;  /* 0x000000001014794e */ /* 0x000fce0000000000 */
[----:B0-----:R-:W-:Y:S05]  /*04c0*/  CALL.ABS.NOINC R8 ;  /* 0x0000000008007343 */ /* 0x001fea0003c00000 */
.L_x_10:
[----:B------:R-:W-:Y:S02]  /*04d0*/  R2UR UR4, R28 ;  /* 0x000000001c0472ca */ /* 0x000fe400000e0000 */
[----:B------:R-:W-:-:S13]  /*04e0*/  R2UR UR5, R29 ;  /* 0x000000001d0572ca */ /* 0x000fda00000e0000 */
[----:B------:R-:W2:Y:S01]  /*04f0*/  LDG.E R0, desc[UR4][R16.64+-0x14] ;  /* 0xffffec0410007981 */ /* 0x000ea2000c1e1900 */
[----:B------:R0:W1:Y:S01]  /*0500*/  LDC.64 R8, c[0x4][R24] ;  /* 0x0100000018087b82 */ /* 0x0000620000000a00 */
[----:B------:R-:W3:Y:S01]  /*0510*/  LDCU.64 UR4, c[0x4][URZ] ;  /* 0x01000000ff0477ac */ /* 0x000ee20008000a00 */
[----:B------:R-:W-:Y:S02]  /*0520*/  IMAD.MOV.U32 R6, RZ, RZ, R23 ;  /* 0x000000ffff067224 */ /* 0x000fe400078e0017 */
[----:B------:R-:W-:Y:S01]  /*0530*/  IMAD.MOV.U32 R7, RZ, RZ, R2 ;  /* 0x000000ffff077224 */ /* 0x000fe200078e0002 */
[----:B---3--:R-:W-:Y:S01]  /*0540*/  MOV R4, UR4 ;  /* 0x0000000400047c02 */ /* 0x008fe20008000f00 */
[----:B------:R-:W-:Y:S01]  /*0550*/  IMAD.U32 R5, RZ, RZ, UR5 ;  /* 0x00000005ff057e24 */ /* 0x000fe2000f8e00ff */
[----:B--2---:R-:W2:Y:S02]  /*0560*/  F2F.F64.F32 R10, R0 ;  /* 0x00000000000a7310 */ /* 0x004ea40000201800 */
[----:B-12---:R0:W-:Y:S04]  /*0570*/  STL.64 [R1+0x8], R10 ;  /* 0x0000080a01007387 */ /* 0x0061e80000100a00 */
[----:B------:R-:W-:-:S07]  /*0580*/  LEPC R20, `(.L_x_11) ;  /* 0x000000001014794e */ /* 0x000fce0000000000 */
[----:B0-----:R-:W-:Y:S05]  /*0590*/  CALL.ABS.NOINC R8 ;  /* 0x0000000008007343 */ /* 0x001fea0003c00000 */
.L_x_11:
        /* <DEDUP_REMOVED lines=13> */
.L_x_12:
        /* <DEDUP_REMOVED lines=13> */
.L_x_13:
        /* <DEDUP_REMOVED lines=13> */
.L_x_14:
        /* <DEDUP_REMOVED lines=13> */
.L_x_15:
        /* <DEDUP_REMOVED lines=13> */
.L_x_16:
        /* <DEDUP_REMOVED lines=13> */
.L_x_17:
        /* <DEDUP_REMOVED lines=13> */
.L_x_18:
        /* <DEDUP_REMOVED lines=13> */
.L_x_19:
        /* <DEDUP_REMOVED lines=13> */
.L_x_20:
        /* <DEDUP_REMOVED lines=13> */
.L_x_21:
        /* <DEDUP_REMOVED lines=13> */
.L_x_22:
        /* <DEDUP_REMOVED lines=13> */
.L_x_23:
[----:B------:R-:W-:Y:S02]  /*0f60*/  ISETP.NE.AND P6, PT, R27, RZ, PT ;  /* 0x000000ff1b00720c */ /* 0x000fe40003fc5270 */
[----:B------:R-:W-:-:S05]  /*0f70*/  IADD3 R16, P0, PT, R16, 0x40, RZ ;  /* 0x0000004010107810 */ /* 0x000fca0007f1e0ff */
[----:B------:R-:W-:-:S06]  /*0f80*/  IMAD.X R17, RZ, RZ, R17, P0 ;  /* 0x000000ffff117224 */ /* 0x000fcc00000e0611 */
[----:B------:R-:W-:Y:S05]  /*0f90*/  @P6 BRA `(.L_x_24) ;  /* 0xfffffff000986947 */ /* 0x000fea000383ffff */
[----:B------:R-:W-:Y:S05]  /*0fa0*/  BSYNC.RECONVERGENT B6 ;  /* 0x0000000000067941 */ /* 0x000fea0003800200 */
.L_x_7:
[----:B------:R-:W-:Y:S01]  /*0fb0*/  ISETP.NE.AND P0, PT, R25, RZ, PT ;  /* 0x000000ff1900720c */ /* 0x000fe20003f05270 */
[----:B------:R-:W-:-:S12]  /*0fc0*/  BSSY.RECONVERGENT B6, `(.L_x_6) ;  /* 0x00000d0000067945 */ /* 0x000fd80003800200 */
[----:B------:R-:W-:Y:S05]  /*0fd0*/  @!P0 BRA `(.L_x_25) ;  /* 0x0000000c00388947 */ /* 0x000fea0003800000 */
[----:B------:R-:W0:Y:S01]  /*0fe0*/  LDC R24, c[0x0][0x388] ;  /* 0x0000e200ff187b82 */ /* 0x000e220000000800 */
[----:B------:R-:W-:Y:S02]  /*0ff0*/  ISETP.GE.U32.AND P0, PT, R25, 0x8, PT ;  /* 0x000000081900780c */ /* 0x000fe40003f06070 */
[----:B0-----:R-:W-:-:S11]  /*1000*/  LOP3.LUT R24, R24, 0x7, RZ, 0xc0, !PT ;  /* 0x0000000718187812 */ /* 0x001fd600078ec0ff */
[----:B------:R-:W-:Y:S05]  /*1010*/  @!P0 BRA `(.L_x_26) ;  /* 0x0000000400b88947 */ /* 0x000fea0003800000 */
[----:B------:R-:W0:Y:S01]  /*1020*/  LDC.64 R16, c[0x0][0x380] ;  /* 0x0000e000ff107b82 */ /* 0x000e220000000a00 */
[----:B------:R-:W-:Y:S02]  /*1030*/  R2UR UR4, R28 ;  /* 0x000000001c0472ca */ /* 0x000fe400000e0000 */
[----:B------:R-:W-:Y:S01]  /*1040*/  R2UR UR5, R29 ;  /* 0x000000001d0572ca */ /* 0x000fe200000e0000 */
[----:B0-----:R-:W-:-:S12]  /*1050*/  IMAD.WIDE.U32 R16, R26, 0x4, R16 ;  /* 0x000000041a107825 */ /* 0x001fd800078e0010 */
[----:B------:R-:W2:Y:S01]  /*1060*/  LDG.E R0, desc[UR4][R16.64] ;  /* 0x0000000410007981 */ /* 0x000ea2000c1e1900 */
[----:B------:R-:W-:Y:S01]  /*1070*/  MOV R23, 0x18 ;  /* 0x0000001800177802 */ /* 0x000fe20000000f00 */
[----:B------:R-:W0:Y:S01]  /*1080*/  LDCU.64 UR4, c[0x4][URZ] ;  /* 0x01000000ff0477ac */ /* 0x000e220008000a00 */
[----:B------:R-:W-:Y:S02]  /*1090*/  IADD3 R22, P0, PT, R19, 0x8, RZ ;  /* 0x0000000813167810 */ /* 0x000fe40007f1e0ff */
[----:B------:R1:W3:Y:S02]  /*10a0*/  LDC.64 R8, c[0x4][R23] ;  /* 0x0100000017087b82 */ /* 0x0002e40000000a00 */
[----:B------:R-:W-:Y:S01]  /*10b0*/  MOV R6, R22 ;  /* 0x0000001600067202 */ /* 0x000fe20000000f00 */
[----:B------:R-:W-:-:S04]  /*10c0*/  IMAD.X R2, RZ, RZ, R18, P0 ;  /* 0x000000ffff027224 */ /* 0x000fc800000e0612 */
[----:B------:R-:W-:Y:S02]  /*10d0*/  IMAD.MOV.U32 R7, RZ, RZ, R2 ;  /* 0x000000ffff077224 */ /* 0x000fe400078e0002 */
[----:B0-----:R-:W-:Y:S02]  /*10e0*/  IMAD.U32 R4, RZ, RZ, UR4 ;  /* 0x00000004ff047e24 */ /* 0x001fe4000f8e00ff */
[----:B------:R-:W-:Y:S01]  /*10f0*/  IMAD.U32 R5, RZ, RZ, UR5 ;  /* 0x00000005ff057e24 */ /* 0x000fe2000f8e00ff */
[----:B--2---:R-:W0:Y:S02]  /*1100*/  F2F.F64.F32 R10, R0 ;  /* 0x00000000000a7310 */ /* 0x004e240000201800 */
[----:B0--3--:R1:W-:Y:S04]  /*1110*/  STL.64 [R1+0x8], R10 ;  /* 0x0000080a01007387 */ /* 0x0093e80000100a00 */
[----:B------:R-:W-:-:S07]  /*1120*/  LEPC R20, `(.L_x_27) ;  /* 0x000000001014794e */ /* 0x000fce0000000000 */
[----:B-1----:R-:W-:Y:S05]  /*1130*/  CALL.ABS.NOINC R8 ;  /* 0x0000000008007343 */ /* 0x002fea0003c00000 */
.L_x_27:
        /* <DEDUP_REMOVED lines=13> */
.L_x_28:
[----:B------:R-:W-:Y:S02]  /*1210*/  R2UR UR4, R28 ;  /* 0x000000001c0472ca */ /* 0x000fe400000e0000 */
[----:B------:R-:W-:-:S13]  /*1220*/  R2UR UR5, R29 ;  /* 0x000000001d0572ca */ /* 0x000fda00000e0000 */
[----:B------:R-:W2:Y:S01]  /*1230*/  LDG.E R0, desc[UR4][R16.64+0x8] ;  /* 0x0000080410007981 */ /* 0x000ea2000c1e1900 */
[----:B------:R0:W1:Y:S01]  /*1240*/  LDC.64 R8, c[0x4][R23] ;  /* 0x0100000017087b82 */ /* 0x0000620000000a00 */
[----:B------:R-:W3:Y:S01]  /*1250*/  LDCU.64 UR4, c[0x4][URZ] ;  /* 0x01000000ff0477ac */ /* 0x000ee20008000a00 */
[----:B------:R-:W-:Y:S01]  /*1260*/  MOV R6, R22 ;  /* 0x0000001600067202 */ /* 0x000fe20000000f00 */
[----:B------:R-:W-:Y:S02]  /*1270*/  IMAD.MOV.U32 R7, RZ, RZ, R2 ;  /* 0x000000ffff077224 */ /* 0x000fe400078e0002 */
[----:B---3--:R-:W-:Y:S02]  /*1280*/  IMAD.U32 R4, RZ, RZ, UR4 ;  /* 0x00000004ff047e24 */ /* 0x008fe4000f8e00ff */
[----:B------:R-:W-:Y:S01]  /*1290*/  IMAD.U32 R5, RZ, RZ, UR5 ;  /* 0x00000005ff057e24 */ /* 0x000fe2000f8e00ff */
[----:B--2---:R-:W2:Y:S02]  /*12a0*/  F2F.F64.F32 R10, R0 ;  /* 0x00000000000a7310 */ /* 0x004ea40000201800 */
[----:B-12---:R0:W-:Y:S04]  /*12b0*/  STL.64 [R1+0x8], R10 ;  /* 0x0000080a01007387 */ /* 0x0061e80000100a00 */
[----:B------:R-:W-:-:S07]  /*12c0*/  LEPC R20, `(.L_x_29) ;  /* 0x000000001014794e */ /* 0x000fce0000000000 */
[----:B0-----:R-:W-:Y:S05]  /*12d0*/  CALL.ABS.NOINC R8 ;  /* 0x0000000008007343 */ /* 0x001fea0003c00000 */
.L_x_29:
        /* <DEDUP_REMOVED lines=13> */
.L_x_30:
        /* <DEDUP_REMOVED lines=13> */
.L_x_31:
        /* <DEDUP_REMOVED lines=13> */
.L_x_32:
        /* <DEDUP_REMOVED lines=13> */
.L_x_33:
        /* <DEDUP_REMOVED lines=13> */
.L_x_34:
[----:B------:R-:W-:-:S07]  /*16f0*/  VIADD R26, R26, 0x8 ;  /* 0x000000081a1a7836 */ /* 0x000fce0000000000 */
.L_x_26:
[----:B------:R-:W-:-:S13]  /*1700*/  ISETP.NE.AND P0, PT, R24, RZ, PT ;  /* 0x000000ff1800720c */ /* 0x000fda0003f05270 */
        /* <DEDUP_REMOVED lines=13> */
[----:B------:R1:W3:Y:S03]  /*17e0*/  LDC.64 R8, c[0x4][R23] ;  /* 0x0100000017087b82 */ /* 0x0002e60000000a00 */
[----:B------:R-:W-:Y:S02]  /*17f0*/  IMAD.X R2, RZ, RZ, R18, P0 ;  /* 0x000000ffff027224 */ /* 0x000fe400000e0612 */
[----:B------:R-:W-:-:S02]  /*1800*/  IMAD.MOV.U32 R6, RZ, RZ, R22 ;  /* 0x000000ffff067224 */ /* 0x000fc400078e0016 */
[----:B------:R-:W-:Y:S01]  /*1810*/  IMAD.MOV.U32 R7, RZ, RZ, R2 ;  /* 0x000000ffff077224 */ /* 0x000fe200078e0002 */
[----:B0-----:R-:W-:Y:S01]  /*1820*/  MOV R4, UR4 ;  /* 0x0000000400047c02 */ /* 0x001fe20008000f00 */
[----:B------:R-:W-:Y:S01]  /*1830*/  IMAD.U32 R5, RZ, RZ, UR5 ;  /* 0x00000005ff057e24 */ /* 0x000fe2000f8e00ff */
[----:B--2---:R-:W0:Y:S02]  /*1840*/  F2F.F64.F32 R10, R0 ;  /* 0x00000000000a7310 */ /* 0x004e240000201800 */
[----:B0--3--:R1:W-:Y:S04]  /*1850*/  STL.64 [R1+0x8], R10 ;  /* 0x0000080a01007387 */ /* 0x0093e80000100a00 */
[----:B------:R-:W-:-:S07]  /*1860*/  LEPC R20, `(.L_x_36) ;  /* 0x000000001014794e */ /* 0x000fce0000000000 */
[----:B-1----:R-:W-:Y:S05]  /*1870*/  CALL.ABS.NOINC R8 ;  /* 0x0000000008007343 */ /* 0x002fea0003c00000 */
.L_x_36:
        /* <DEDUP_REMOVED lines=13> */
.L_x_37:
        /* <DEDUP_REMOVED lines=13> */
.L_x_38:
        /* <DEDUP_REMOVED lines=13> */
.L_x_39:
[----:B------:R-:W-:-:S07]  /*1af0*/  IADD3 R26, PT, PT, R26, 0x4, RZ ;  /* 0x000000041a1a7810 */ /* 0x000fce0007ffe0ff */
.L_x_35:
[----:B------:R-:W-:-:S13]  /*1b00*/  ISETP.NE.AND P0, PT, R24, RZ, PT ;  /* 0x000000ff1800720c */ /* 0x000fda0003f05270 */
[----:B------:R-:W-:Y:S05]  /*1b10*/  @!P0 BRA `(.L_x_25) ;  /* 0x0000000000688947 */ /* 0x000fea0003800000 */
[----:B------:R-:W0:Y:S01]  /*1b20*/  LDC.64 R22, c[0x0][0x380] ;  /* 0x0000e000ff167b82 */ /* 0x000e220000000a00 */
[----:B------:R-:W-:Y:S01]  /*1b30*/  IADD3 R16, P0, PT, R19, 0x8, RZ ;  /* 0x0000000813107810 */ /* 0x000fe20007f1e0ff */
[----:B------:R-:W-:-:S04]  /*1b40*/  IMAD.MOV R24, RZ, RZ, -R24 ;  /* 0x000000ffff187224 */ /* 0x000fc800078e0a18 */
[----:B------:R-:W-:Y:S02]  /*1b50*/  IMAD.X R17, RZ, RZ, R18, P0 ;  /* 0x000000ffff117224 */ /* 0x000fe400000e0612 */
[----:B0-----:R-:W-:-:S07]  /*1b60*/  IMAD.WIDE.U32 R22, R26, 0x4, R22 ;  /* 0x000000041a167825 */ /* 0x001fce00078e0016 */
.L_x_41:
[----:B------:R-:W-:Y:S02]  /*1b70*/  R2UR UR4, R28 ;  /* 0x000000001c0472ca */ /* 0x000fe400000e0000 */
[----:B------:R-:W-:-:S13]  /*1b80*/  R2UR UR5, R29 ;  /* 0x000000001d0572ca */ /* 0x000fda00000e0000 */
[----:B------:R-:W2:Y:S01]  /*1b90*/  LDG.E R0, desc[UR4][R22.64] ;  /* 0x0000000416007981 */ /* 0x000ea2000c1e1900 */
[----:B------:R-:W-:Y:S01]  /*1ba0*/  MOV R2, 0x18 ;  /* 0x0000001800027802 */ /* 0x000fe20000000f00 */
[----:B------:R-:W0:Y:S01]  /*1bb0*/  LDCU.64 UR4, c[0x4][URZ] ;  /* 0x01000000ff0477ac */ /* 0x000e220008000a00 */
[----:B------:R-:W-:Y:S02]  /*1bc0*/  VIADD R24, R24, 0x1 ;  /* 0x0000000118187836 */ /* 0x000fe40000000000 */
[----:B------:R-:W-:Y:S02]  /*1bd0*/  IMAD.MOV.U32 R6, RZ, RZ, R16 ;  /* 0x000000ffff067224 */ /* 0x000fe400078e0010 */
[----:B------:R-:W1:Y:S01]  /*1be0*/  LDC.64 R2, c[0x4][R2] ;  /* 0x0100000002027b82 */ /* 0x000e620000000a00 */
[----:B------:R-:W-:Y:S01]  /*1bf0*/  ISETP.NE.AND P0, PT, R24, RZ, PT ;  /* 0x000000ff1800720c */ /* 0x000fe20003f05270 */
[----:B------:R-:W-:Y:S02]  /*1c00*/  IMAD.MOV.U32 R7, RZ, RZ, R17 ;  /* 0x000000ffff077224 */ /* 0x000fe400078e0011 */
[----:B0-----:R-:W-:-:S02]  /*1c10*/  IMAD.U32 R4, RZ, RZ, UR4 ;  /* 0x00000004ff047e24 */ /* 0x001fc4000f8e00ff */
[----:B------:R-:W-:Y:S01]  /*1c20*/  IMAD.U32 R5, RZ, RZ, UR5 ;  /* 0x00000005ff057e24 */ /* 0x000fe2000f8e00ff */
[----:B--2---:R0:W2:Y:S02]  /*1c30*/  F2F.F64.F32 R8, R0 ;  /* 0x0000000000087310 */ /* 0x0040a40000201800 */
[----:B0-----:R-:W-:Y:S01]  /*1c40*/  P2R R0, PR, RZ, 0x1 ;  /* 0x00000001ff007803 */ /* 0x001fe20000000000 */
[----:B-12---:R0:W-:Y:S06]  /*1c50*/  STL.64 [R1+0x8], R8 ;  /* 0x0000080801007387 */ /* 0x0061ec0000100a00 */
[----:B------:R-:W-:-:S07]  /*1c60*/  LEPC R20, `(.L_x_40) ;  /* 0x000000001014794e */ /* 0x000fce0000000000 */
[----:B0-----:R-:W-:Y:S05]  /*1c70*/  CALL.ABS.NOINC R2 ;  /* 0x0000000002007343 */ /* 0x001fea0003c00000 */
.L_x_40:
[----:B------:R-:W-:Y:S02]  /*1c80*/  ISETP.NE.AND P6, PT, R24, RZ, PT ;  /* 0x000000ff1800720c */ /* 0x000fe40003fc5270 */
[----:B------:R-:W-:-:S04]  /*1c90*/  IADD3 R22, P0, PT, R22, 0x4, RZ ;  /* 0x0000000416167810 */ /* 0x000fc80007f1e0ff */
[----:B------:R-:W-:-:S07]  /*1ca0*/  IADD3.X R23, PT, PT, RZ, R23, RZ, P0, !PT ;  /* 0x00000017ff177210 */ /* 0x000fce00007fe4ff */
[----:B------:R-:W-:Y:S05]  /*1cb0*/  @P6 BRA `(.L_x_41) ;  /* 0xfffffffc00ac6947 */ /* 0x000fea000383ffff */
.L_x_25:
[----:B------:R-:W-:Y:S05]  /*1cc0*/  BSYNC.RECONVERGENT B6 ;  /* 0x0000000000067941 */ /* 0x000fea0003800200 */
.L_x_6:
[----:B------:R-:W-:Y:S01]  /*1cd0*/  MOV R2, 0x18 ;  /* 0x0000001800027802 */ /* 0x000fe20000000f00 */
[----:B------:R-:W0:Y:S01]  /*1ce0*/  LDCU.64 UR4, c[0x4][0x8] ;  /* 0x01000100ff0477ac */ /* 0x000e220008000a00 */
[----:B------:R-:W-:Y:S02]  /*1cf0*/  CS2R R6, SRZ ;  /* 0x0000000000067805 */ /* 0x000fe4000001ff00 */
[----:B------:R1:W2:Y:S01]  /*1d00*/  LDC.64 R8, c[0x4][R2] ;  /* 0x0100000002087b82 */ /* 0x0002a20000000a00 */
[----:B0-----:R-:W-:Y:S02]  /*1d10*/  IMAD.U32 R4, RZ, RZ, UR4 ;  /* 0x00000004ff047e24 */ /* 0x001fe4000f8e00ff */
[----:B-1----:R-:W-:-:S07]  /*1d20*/  IMAD.U32 R5, RZ, RZ, UR5 ;  /* 0x00000005ff057e24 */ /* 0x002fce000f8e00ff */
[----:B------:R-:W-:-:S07]  /*1d30*/  LEPC R20, `(.L_x_42) ;  /* 0x000000001014794e */ /* 0x000fce0000000000 */
[----:B--2---:R-:W-:Y:S05]  /*1d40*/  CALL.ABS.NOINC R8 ;  /* 0x0000000008007343 */ /* 0x004fea0003c00000 */
.L_x_42:
[----:B------:R-:W0:Y:S01]  /*1d50*/  LDC.64 R2, c[0x4][R2] ;  /* 0x0100000002027b82 */ /* 0x000e220000000a00 */
[----:B------:R-:W1:Y:S01]  /*1d60*/  LDCU.64 UR4, c[0x4][0x8] ;  /* 0x01000100ff0477ac */ /* 0x000e620008000a00 */
[----:B------:R-:W-:Y:S01]  /*1d70*/  CS2R R6, SRZ ;  /* 0x0000000000067805 */ /* 0x000fe2000001ff00 */
[----:B-1----:R-:W-:Y:S02]  /*1d80*/  IMAD.U32 R4, RZ, RZ, UR4 ;  /* 0x00000004ff047e24 */ /* 0x002fe4000f8e00ff */
[----:B------:R-:W-:-:S07]  /*1d90*/  IMAD.U32 R5, RZ, RZ, UR5 ;  /* 0x00000005ff057e24 */ /* 0x000fce000f8e00ff */
[----:B------:R-:W-:-:S07]  /*1da0*/  LEPC R20, `(.L_x_43) ;  /* 0x000000001014794e */ /* 0x000fce0000000000 */
[----:B0-----:R-:W-:Y:S05]  /*1db0*/  CALL.ABS.NOINC R2 ;  /* 0x0000000002007343 */ /* 0x001fea0003c00000 */
.L_x_43:
[----:B------:R-:W0:Y:S02]  /*1dc0*/  LDC R0, c[0x0][0x388] ;  /* 0x0000e200ff007b82 */ /* 0x000e240000000800 */
[----:B0-----:R-:W-:-:S13]  /*1dd0*/  ISETP.GE.AND P0, PT, R0, 0x3, PT ;  /* 0x000000030000780c */ /* 0x001fda0003f06270 */
[----:B------:R-:W-:Y:S05]  /*1de0*/  @!P0 BRA `(.L_x_44) ;  /* 0x0000000c00008947 */ /* 0x000fea0003800000 */
[C---:B------:R-:W-:Y:S02]  /*1df0*/  VIADD R2, R0.reuse, 0xfffffffd ;  /* 0xfffffffd00027836 */ /* 0x040fe40000000000 */
[----:B------:R-:W-:Y:S02]  /*1e00*/  VIADD R4, R0, 0xfffffffe ;  /* 0xfffffffe00047836 */ /* 0x000fe40000000000 */
[----:B------:R-:W-:Y:S01]  /*1e10*/  IMAD.MOV.U32 R6, RZ, RZ, 0x1 ;  /* 0x00000001ff067424 */ /* 0x000fe200078e00ff */
[----:B------:R-:W-:Y:S02]  /*1e20*/  ISETP.GE.U32.AND P0, PT, R2, 0x7, PT ;  /* 0x000000070200780c */ /* 0x000fe40003f06070 */
[----:B------:R-:W-:-:S11]  /*1e30*/  LOP3.LUT R16, R4, 0x7, RZ, 0xc0, !PT ;  /* 0x0000000704107812 */ /* 0x000fd600078ec0ff */
[----:B------:R-:W-:Y:S05]  /*1e40*/  @!P0 BRA `(.L_x_45) ;  /* 0x0000000400608947 */ /* 0x000fea0003800000 */
[----:B------:R-:W0:Y:S01]  /*1e50*/  LDC.64 R2, c[0x0][0x380] ;  /* 0x0000e000ff027b82 */ /* 0x000e220000000a00 */
[----:B------:R-:W-:Y:S02]  /*1e60*/  R2UR UR4, R28 ;  /* 0x000000001c0472ca */ /* 0x000fe400000e0000 */
[----:B------:R-:W-:-:S13]  /*1e70*/  R2UR UR5, R29 ;  /* 0x000000001d0572ca */ /* 0x000fda00000e0000 */
[----:B0-----:R0:W5:Y:S01]  /*1e80*/  LDG.E R5, desc[UR4][R2.64+0x4] ;  /* 0x0000040402057981 */ /* 0x001162000c1e1900 */
[----:B------:R-:W1:Y:S01]  /*1e90*/  LDCU.64 UR4, c[0x0][0x380] ;  /* 0x00007000ff0477ac */ /* 0x000e620008000a00 */
[----:B------:R-:W-:Y:S01]  /*1ea0*/  LOP3.LUT R7, R4, 0xfffffff8, RZ, 0xc0, !PT ;  /* 0xfffffff804077812 */ /* 0x000fe200078ec0ff */
[----:B------:R-:W-:Y:S01]  /*1eb0*/  HFMA2 R6, -RZ, RZ, 0, 0 ;  /* 0x00000000ff067431 */ /* 0x000fe200000001ff */
[----:B------:R-:W-:Y:S03]  /*1ec0*/  BSSY.RECONVERGENT B0, `(.L_x_46) ;  /* 0x000004f000007945 */ /* 0x000fe60003800200 */
[----:B------:R-:W-:Y:S01]  /*1ed0*/  IMAD.MOV R7, RZ, RZ, -R7 ;  /* 0x000000ffff077224 */ /* 0x000fe200078e0a07 */
[----:B-1----:R-:W-:-:S04]  /*1ee0*/  UIADD3 UR4, UP0, UPT, UR4, 0x14, URZ ;  /* 0x0000001404047890 */ /* 0x002fc8000ff1e0ff */
[----:B------:R-:W-:Y:S02]  /*1ef0*/  UIADD3.X UR5, UPT, UPT, URZ, UR5, URZ, UP0, !UPT ;  /* 0x00000005ff057290 */ /* 0x000fe400087fe4ff */
[----:B------:R-:W-:-:S04]  /*1f00*/  IMAD.U32 R8, RZ, RZ, UR4 ;  /* 0x00000004ff087e24 */ /* 0x000fc8000f8e00ff */
[----:B0-----:R-:W-:-:S07]  /*1f10*/  IMAD.U32 R13, RZ, RZ, UR5 ;  /* 0x00000005ff0d7e24 */ /* 0x001fce000f8e00ff */
.L_x_47:
[C---:B------:R-:W-:Y:S01]  /*1f20*/  R2UR UR4, R28.reuse ;  /* 0x000000001c0472ca */ /* 0x040fe200000e0000 */
[----:B-1----:R-:W-:Y:S01]  /*1f30*/  IMAD.MOV.U32 R2, RZ, RZ, R8 ;  /* 0x000000ffff027224 */ /* 0x002fe200078e0008 */
[C---:B------:R-:W-:Y:S01]  /*1f40*/  R2UR UR5, R29.reuse ;  /* 0x000000001d0572ca */ /* 0x040fe200000e0000 */
[----:B------:R-:W-:Y:S01]  /*1f50*/  IMAD.MOV.U32 R3, RZ, RZ, R13 ;  /* 0x000000ffff037224 */ /* 0x000fe200078e000d */
[----:B------:R-:W-:Y:S02]  /*1f60*/  R2UR UR6, R28 ;  /* 0x000000001c0672ca */ /* 0x000fe400000e0000 */
[----:B------:R-:W-:-:S09]  /*1f70*/  R2UR UR7, R29 ;  /* 0x000000001d0772ca */ /* 0x000fd200000e0000 */
        /* <DEDUP_REMOVED lines=10> */
[----:B------:R-:W-:Y:S01]  /*2020*/  VIADD R7, R7, 0x8 ;  /* 0x0000000807077836 */ /* 0x000fe20000000000 */
[C---:B------:R-:W-:Y:S02]  /*2030*/  R2UR UR8, R28.reuse ;  /* 0x000000001c0872ca */ /* 0x040fe400000e0000 */
[C---:B------:R-:W-:Y:S02]  /*2040*/  R2UR UR9, R29.reuse ;  /* 0x000000001d0972ca */ /* 0x040fe400000e0000 */
[C---:B------:R-:W-:Y:S02]  /*2050*/  R2UR UR10, R28.reuse ;  /* 0x000000001c0a72ca */ /* 0x040fe400000e0000 */
[----:B------:R-:W-:Y:S02]  /*2060*/  R2UR UR11, R29 ;  /* 0x000000001d0b72ca */ /* 0x000fe400000e0000 */
[----:B------:R-:W-:-:S02]  /*2070*/  R2UR UR12, R28 ;  /* 0x000000001c0c72ca */ /* 0x000fc400000e0000 */
[C---:B------:R-:W-:Y:S02]  /*2080*/  R2UR UR13, R29.reuse ;  /* 0x000000001d0d72ca */ /* 0x040fe400000e0000 */
[C---:B------:R-:W-:Y:S02]  /*2090*/  R2UR UR14, R28.reuse ;  /* 0x000000001c0e72ca */ /* 0x040fe400000e0000 */
[C---:B------:R-:W-:Y:S02]  /*20a0*/  R2UR UR15, R29.reuse ;  /* 0x000000001d0f72ca */ /* 0x040fe400000e0000 */
[C---:B------:R-:W-:Y:S02]  /*20b0*/  R2UR UR16, R28.reuse ;  /* 0x000000001c1072ca */ /* 0x040fe400000e0000 */
[----:B------:R-:W-:Y:S02]  /*20c0*/  R2UR UR17, R29 ;  /* 0x000000001d1172ca */ /* 0x000fe400000e0000 */
[----:B------:R-:W-:-:S02]  /*20d0*/  R2UR UR18, R28 ;  /* 0x000000001c1272ca */ /* 0x000fc400000e0000 */
[----:B------:R-:W-:Y:S02]  /*20e0*/  R2UR UR19, R29 ;  /* 0x000000001d1372ca */ /* 0x000fe400000e0000 */
[----:B------:R-:W-:Y:S02]  /*20f0*/  ISETP.NE.AND P0, PT, R7, RZ, PT ;  /* 0x000000ff0700720c */ /* 0x000fe40003f05270 */
[----:B------:R-:W-:Y:S01]  /*2100*/  IADD3 R6, PT, PT, R6, 0x8, RZ ;  /* 0x0000000806067810 */ /* 0x000fe20007ffe0ff */
        /* <DEDUP_REMOVED lines=18> */
[----:B------:R-:W-:-:S04]  /*2230*/  FADD R11, R12, 10 ;  /* 0x412000000c0b7421 */ /* 0x000fc80000000000 */
[----:B------:R-:W-:Y:S01]  /*2240*/  FFMA R21, R11, -1.5, R14 ;  /* 0xbfc000000b157823 */ /* 0x000fe2000000000e */
[----:B------:R1:W-:Y:S03]  /*2250*/  STG.E desc[UR10][R2.64+-0x4], R11 ;  /* 0xfffffc0b02007986 */ /* 0x0003e6000c10190a */
[--C-:B------:R-:W-:Y:S01]  /*2260*/  FADD R21, R21, -R10.reuse ;  /* 0x8000000a15157221 */ /* 0x100fe20000000000 */
[----:B------:R-:W-:-:S03]  /*2270*/  FADD R10, R10, R10 ;  /* 0x0000000a0a0a7221 */ /* 0x000fc60000000000 */
        /* <DEDUP_REMOVED lines=14> */
[----:B0-----:R-:W-:Y:S02]  /*2360*/  IMAD.X R13, RZ, RZ, R3, P1 ;  /* 0x000000ffff0d7224 */ /* 0x001fe400008e0603 */
[----:B------:R-:W-:-:S04]  /*2370*/  FADD R10, R10, -R5 ;  /* 0x800000050a0a7221 */ /* 0x000fc80000000000 */
[----:B------:R-:W-:-:S05]  /*2380*/  FADD R25, R10, 10 ;  /* 0x412000000a197421 */ /* 0x000fca0000000000 */
[----:B------:R1:W-:Y:S01]  /*2390*/  STG.E desc[UR18][R2.64+0xc], R25 ;  /* 0x00000c1902007986 */ /* 0x0003e2000c101912 */
[----:B------:R-:W-:Y:S05]  /*23a0*/  @P0 BRA `(.L_x_47) ;  /* 0xfffffff800dc0947 */ /* 0x000fea000383ffff */
[----:B------:R-:W-:Y:S05]  /*23b0*/  BSYNC.RECONVERGENT B0 ;  /* 0x0000000000007941 */ /* 0x000fea0003800200 */
.L_x_46:
[----:B------:R-:W-:-:S07]  /*23c0*/  VIADD R6, R6, 0x1 ;  /* 0x0000000106067836 */ /* 0x000fce0000000000 */
.L_x_45:
[----:B------:R-:W-:-:S13]  /*23d0*/  ISETP.NE.AND P0, PT, R16, RZ, PT ;  /* 0x000000ff1000720c */ /* 0x000fda0003f05270 */
[----:B------:R-:W-:Y:S05]  /*23e0*/  @!P0 BRA `(.L_x_44) ;  /* 0x0000000400808947 */ /* 0x000fea0003800000 */
[----:B------:R-:W-:Y:S02]  /*23f0*/  ISETP.GE.U32.AND P0, PT, R16, 0x4, PT ;  /* 0x000000041000780c */ /* 0x000fe40003f06070 */
[----:B------:R-:W-:-:S04]  /*2400*/  LOP3.LUT R7, R4, 0x3, RZ, 0xc0, !PT ;  /* 0x0000000304077812 */ /* 0x000fc800078ec0ff */
[----:B------:R-:W-:-:S07]  /*2410*/  ISETP.NE.AND P1, PT, R7, RZ, PT ;  /* 0x000000ff0700720c */ /* 0x000fce0003f25270 */
[----:B------:R-:W-:Y:S06]  /*2420*/  @!P0 BRA `(.L_x_48) ;  /* 0x0000000000b48947 */ /* 0x000fec0003800000 */
[----:B-1----:R-:W0:Y:S01]  /*2430*/  LDC.64 R10, c[0x0][0x380] ;  /* 0x0000e000ff0a7b82 */ /* 0x002e220000000a00 */
[----:B------:R-:W-:Y:S01]  /*2440*/  R2UR UR6, R28 ;  /* 0x000000001c0672ca */ /* 0x000fe200000e0000 */
[----:B------:R-:W-:Y:S01]  /*2450*/  VIADD R9, R6, 0x1 ;  /* 0x0000000106097836 */ /* 0x000fe20000000000 */
[C---:B------:R-:W-:Y:S02]  /*2460*/  R2UR UR7, R29.reuse ;  /* 0x000000001d0772ca */ /* 0x040fe400000e0000 */
[C---:B------:R-:W-:Y:S02]  /*2470*/  R2UR UR4, R28.reuse ;  /* 0x000000001c0472ca */ /* 0x040fe400000e0000 */
[C---:B------:R-:W-:Y:S02]  /*2480*/  R2UR UR5, R29.reuse ;  /* 0x000000001d0572ca */ /* 0x040fe400000e0000 */
[----:B------:R-:W-:Y:S02]  /*2490*/  R2UR UR8, R28 ;  /* 0x000000001c0872ca */ /* 0x000fe400000e0000 */
[----:B------:R-:W-:Y:S01]  /*24a0*/  R2UR UR9, R29 ;  /* 0x000000001d0972ca */ /* 0x000fe200000e0000 */
[----:B0-----:R-:W-:-:S04]  /*24b0*/  IMAD.WIDE.U32 R2, R6, 0x4, R10 ;  /* 0x0000000406027825 */ /* 0x001fc800078e000a */
[C-C-:B------:R-:W-:Y:S01]  /*24c0*/  IMAD.WIDE R4, R6.reuse, 0x4, R10.reuse ;  /* 0x0000000406047825 */ /* 0x140fe200078e020a */
[----:B------:R-:W2:Y:S03]  /*24d0*/  LDG.E R13, desc[UR6][R2.64] ;  /* 0x00000006020d7981 */ /* 0x000ea6000c1e1900 */
[----:B------:R-:W-:Y:S01]  /*24e0*/  IMAD.WIDE.U32 R8, R9, 0x4, R10 ;  /* 0x0000000409087825 */ /* 0x000fe200078e000a */
[----:B------:R-:W3:Y:S04]  /*24f0*/  LDG.E R12, desc[UR4][R4.64+-0x4] ;  /* 0xfffffc04040c7981 */ /* 0x000ee8000c1e1900 */
[----:B------:R-:W4:Y:S01]  /*2500*/  LDG.E R15, desc[UR8][R8.64] ;  /* 0x00000008080f7981 */ /* 0x000f22000c1e1900 */
[----:B------:R-:W-:-:S04]  /*2510*/  VIADD R17, R6, 0x2 ;  /* 0x0000000206117836 */ /* 0x000fc80000000000 */
[----:B------:R-:W-:-:S04]  /*2520*/  IMAD.WIDE.U32 R10, R17, 0x4, R10 ;  /* 0x00000004110a7825 */ /* 0x000fc800078e000a */
[----:B--2---:R-:W-:-:S04]  /*2530*/  FADD R13, R13, R13 ;  /* 0x0000000d0d0d7221 */ /* 0x004fc80000000000 */
[----:B---3--:R-:W-:-:S04]  /*2540*/  FFMA R12, R12, -1.5, R13 ;  /* 0xbfc000000c0c7823 */ /* 0x008fc8000000000d */
[----:B----4-:R-:W-:-:S04]  /*2550*/  FADD R12, R12, -R15 ;  /* 0x8000000f0c0c7221 */ /* 0x010fc80000000000 */
[----:B------:R-:W-:-:S05]  /*2560*/  FADD R13, R12, 10 ;  /* 0x412000000c0d7421 */ /* 0x000fca0000000000 */
        /* <DEDUP_REMOVED lines=8> */
[----:B0-----:R-:W3:Y:S01]  /*25f0*/  LDG.E R13, desc[UR8][R2.64+0xc] ;  /* 0x00000c08020d7981 */ /* 0x001ee2000c1e1900 */
[----:B------:R-:W-:Y:S01]  /*2600*/  FADD R17, R17, R17 ;  /* 0x0000001111117221 */ /* 0x000fe20000000000 */
[----:B------:R-:W-:-:S02]  /*2610*/  R2UR UR10, R28 ;  /* 0x000000001c0a72ca */ /* 0x000fc400000e0000 */
[----:B------:R-:W-:Y:S01]  /*2620*/  R2UR UR11, R29 ;  /* 0x000000001d0b72ca */ /* 0x000fe200000e0000 */
[----:B--2---:R-:W-:-:S04]  /*2630*/  FFMA R12, R12, -1.5, R17 ;  /* 0xbfc000000c0c7823 */ /* 0x004fc80000000011 */
[----:B---3--:R-:W-:-:S04]  /*2640*/  FADD R12, R12, -R13 ;  /* 0x8000000d0c0c7221 */ /* 0x008fc80000000000 */
[----:B------:R-:W-:-:S05]  /*2650*/  FADD R13, R12, 10 ;  /* 0x412000000c0d7421 */ /* 0x000fca0000000000 */
[----:B------:R0:W-:Y:S04]  /*2660*/  STG.E desc[UR4][R10.64], R13 ;  /* 0x0000000d0a007986 */ /* 0x0001e8000c101904 */
[----:B-1----:R-:W2:Y:S04]  /*2670*/  LDG.E R8, desc[UR8][R2.64+0xc] ;  /* 0x00000c0802087981 */ /* 0x002ea8000c1e1900 */
[----:B------:R-:W3:Y:S04]  /*2680*/  LDG.E R4, desc[UR6][R4.64+0x8] ;  /* 0x0000080604047981 */ /* 0x000ee8000c1e1900 */
[----:B------:R-:W4:Y:S01]  /*2690*/  LDG.E R12, desc[UR10][R2.64+0x10] ;  /* 0x0000100a020c7981 */ /* 0x000f22000c1e1900 */
[----:B------:R-:W-:-:S02]  /*26a0*/  VIADD R6, R6, 0x4 ;  /* 0x0000000406067836 */ /* 0x000fc40000000000 */
[----:B--2---:R-:W-:-:S04]  /*26b0*/  FADD R9, R8, R8 ;  /* 0x0000000808097221 */ /* 0x004fc80000000000 */
[----:B---3--:R-:W-:-:S04]  /*26c0*/  FFMA R9, R4, -1.5, R9 ;  /* 0xbfc0000004097823 */ /* 0x008fc80000000009 */
[----:B----4-:R-:W-:-:S04]  /*26d0*/  FADD R9, R9, -R12 ;  /* 0x8000000c09097221 */ /* 0x010fc80000000000 */
[----:B------:R-:W-:-:S05]  /*26e0*/  FADD R9, R9, 10 ;  /* 0x4120000009097421 */ /* 0x000fca0000000000 */
[----:B------:R0:W-:Y:S02]  /*26f0*/  STG.E desc[UR4][R2.64+0xc], R9 ;  /* 0x00000c0902007986 */ /* 0x0001e4000c101904 */
.L_x_48:
[----:B------:R-:W-:Y:S05]  /*2700*/  @!P1 BRA `(.L_x_44) ;  /* 0x0000000000b89947 */ /* 0x000fea0003800000 */
[----:B------:R-:W-:-:S13]  /*2710*/  ISETP.NE.AND P0, PT, R7, 0x1, PT ;  /* 0x000000010700780c */ /* 0x000fda0003f05270 */
[----:B------:R-:W0:Y:S01]  /*2720*/  @P0 LDC.64 R4, c[0x0][0x380] ;  /* 0x0000e000ff040b82 */ /* 0x000e220000000a00 */
[C---:B------:R-:W-:Y:S02]  /*2730*/  @P0 R2UR UR6, R28.reuse ;  /* 0x000000001c0602ca */ /* 0x040fe400000e0000 */
[C---:B------:R-:W-:Y:S02]  /*2740*/  @P0 R2UR UR7, R29.reuse ;  /* 0x000000001d0702ca */ /* 0x040fe400000e0000 */
[C---:B------:R-:W-:Y:S02]  /*2750*/  @P0 R2UR UR4, R28.reuse ;  /* 0x000000001c0402ca */ /* 0x040fe400000e0000 */
[C---:B------:R-:W-:Y:S02]  /*2760*/  @P0 R2UR UR5, R29.reuse ;  /* 0x000000001d0502ca */ /* 0x040fe400000e0000 */
[----:B------:R-:W-:Y:S02]  /*2770*/  @P0 R2UR UR8, R28 ;  /* 0x000000001c0802ca */ /* 0x000fe400000e0000 */
[----:B------:R-:W-:Y:S01]  /*2780*/  @P0 R2UR UR9, R29 ;  /* 0x000000001d0902ca */ /* 0x000fe200000e0000 */
[----:B01----:R-:W-:-:S04]  /*2790*/  @P0 IMAD.WIDE.U32 R2, R6, 0x4, R4 ;  /* 0x0000000406020825 */ /* 0x003fc800078e0004 */
[----:B------:R-:W-:-:S08]  /*27a0*/  @P0 IMAD.WIDE R8, R6, 0x4, R4 ;  /* 0x0000000406080825 */ /* 0x000fd000078e0204 */
[----:B------:R-:W2:Y:S04]  /*27b0*/  @P0 LDG.E R10, desc[UR8][R2.64+0x4] ;  /* 0x00000408020a0981 */ /* 0x000ea8000c1e1900 */
[----:B------:R-:W3:Y:S04]  /*27c0*/  @P0 LDG.E R4, desc[UR6][R2.64] ;  /* 0x0000000602040981 */ /* 0x000ee8000c1e1900 */
[----:B------:R-:W4:Y:S04]  /*27d0*/  @P0 LDG.E R8, desc[UR4][R8.64+-0x4] ;  /* 0xfffffc0408080981 */ /* 0x000f28000c1e1900 */
[----:B------:R-:W5:Y:S01]  /*27e0*/  @P0 LDG.E R11, desc[UR4][R2.64+0x8] ;  /* 0x00000804020b0981 */ /* 0x000f62000c1e1900 */
[----:B------:R-:W-:-:S04]  /*27f0*/  LOP3.LUT R5, R0, 0x1, RZ, 0xc0, !PT ;  /* 0x0000000100057812 */ /* 0x000fc800078ec0ff */
[----:B------:R-:W-:Y:S01]  /*2800*/  ISETP.NE.U32.AND P1, PT, R5, 0x1, PT ;  /* 0x000000010500780c */ /* 0x000fe20003f25070 */
[----:B------:R-:W-:-:S12]  /*2810*/  @P0 VIADD R6, R6, 0x2 ;  /* 0x0000000206060836 */ /* 0x000fd80000000000 */
[C---:B------:R-:W-:Y:S02]  /*2820*/  @!P1 R2UR UR8, R28.reuse ;  /* 0x000000001c0892ca */ /* 0x040fe400000e0000 */
[C---:B------:R-:W-:Y:S02]  /*2830*/  @!P1 R2UR UR9, R29.reuse ;  /* 0x000000001d0992ca */ /* 0x040fe400000e0000 */
[C---:B------:R-:W-:Y:S02]  /*2840*/  @!P1 R2UR UR10, R28.reuse ;  /* 0x000000001c0a92ca */ /* 0x040fe400000e0000 */
[C---:B------:R-:W-:Y:S02]  /*2850*/  @!P1 R2UR UR11, R29.reuse ;  /* 0x000000001d0b92ca */ /* 0x040fe400000e0000 */
[----:B------:R-:W-:Y:S02]  /*2860*/  @!P1 R2UR UR12, R28 ;  /* 0x000000001c0c92ca */ /* 0x000fe400000e0000 */
[----:B------:R-:W-:Y:S01]  /*2870*/  @!P1 R2UR UR13, R29 ;  /* 0x000000001d0d92ca */ /* 0x000fe200000e0000 */
[----:B---3--:R-:W-:-:S02]  /*2880*/  @P0 FADD R7, R4, R4 ;  /* 0x0000000404070221 */ /* 0x008fc40000000000 */
[----:B------:R-:W0:Y:S02]  /*2890*/  @!P1 LDC.64 R4, c[0x0][0x380] ;  /* 0x0000e000ff049b82 */ /* 0x000e240000000a00 */
[----:B----4-:R-:W-:-:S04]  /*28a0*/  @P0 FFMA R7, R8, -1.5, R7 ;  /* 0xbfc0000008070823 */ /* 0x010fc80000000007 */
[--C-:B--2---:R-:W-:Y:S01]  /*28b0*/  @P0 FADD R7, R7, -R10.reuse ;  /* 0x8000000a07070221 */ /* 0x104fe20000000000 */
[----:B------:R-:W-:-:S03]  /*28c0*/  @P0 FADD R10, R10, R10 ;  /* 0x0000000a0a0a0221 */ /* 0x000fc60000000000 */
[----:B------:R-:W-:-:S04]  /*28d0*/  @P0 FADD R7, R7, 10 ;  /* 0x4120000007070421 */ /* 0x000fc80000000000 */
[----:B------:R-:W-:-:S04]  /*28e0*/  @P0 FFMA R10, R7, -1.5, R10 ;  /* 0xbfc00000070a0823 */ /* 0x000fc8000000000a */
[----:B-----5:R-:W-:-:S04]  /*28f0*/  @P0 FADD R10, R10, -R11 ;  /* 0x8000000b0a0a0221 */ /* 0x020fc80000000000 */
[----:B------:R-:W-:Y:S01]  /*2900*/  @P0 FADD R11, R10, 10 ;  /* 0x412000000a0b0421 */ /* 0x000fe20000000000 */
[C-C-:B0-----:R-:W-:Y:S01]  /*2910*/  @!P1 IMAD.WIDE R8, R6.reuse, 0x4, R4.reuse ;  /* 0x0000000406089825 */ /* 0x141fe200078e0204 */
[----:B------:R2:W-:Y:S03]  /*2920*/  @P0 STG.E desc[UR4][R2.64], R7 ;  /* 0x0000000702000986 */ /* 0x0005e6000c101904 */
[----:B------:R-:W-:Y:S01]  /*2930*/  @!P1 IMAD.WIDE.U32 R4, R6, 0x4, R4 ;  /* 0x0000000406049825 */ /* 0x000fe200078e0004 */
[----:B------:R2:W-:Y:S04]  /*2940*/  @P0 STG.E desc[UR6][R2.64+0x4], R11 ;  /* 0x0000040b02000986 */ /* 0x0005e8000c101906 */
[----:B------:R-:W3:Y:S04]  /*2950*/  @!P1 LDG.E R8, desc[UR8][R8.64+-0x4] ;  /* 0xfffffc0808089981 */ /* 0x000ee8000c1e1900 */
[----:B------:R-:W4:Y:S04]  /*2960*/  @!P1 LDG.E R13, desc[UR10][R4.64] ;  /* 0x0000000a040d9981 */ /* 0x000f28000c1e1900 */
[----:B------:R-:W5:Y:S01]  /*2970*/  @!P1 LDG.E R15, desc[UR12][R4.64+0x4] ;  /* 0x0000040c040f9981 */ /* 0x000f62000c1e1900 */
[----:B------:R-:W-:-:S02]  /*2980*/  @!P1 R2UR UR4, R28 ;  /* 0x000000001c0492ca */ /* 0x000fc400000e0000 */
[----:B------:R-:W-:Y:S01]  /*2990*/  @!P1 R2UR UR5, R29 ;  /* 0x000000001d0592ca */ /* 0x000fe200000e0000 */
[----:B---3--:R-:W-:-:S04]  /*29a0*/  @!P1 FMUL R6, R8, -1.5 ;  /* 0xbfc0000008069820 */ /* 0x008fc80000400000 */
[----:B----4-:R-:W-:-:S04]  /*29b0*/  @!P1 FFMA R6, R13, 2, R6 ;  /* 0x400000000d069823 */ /* 0x010fc80000000006 */
[----:B-----5:R-:W-:-:S04]  /*29c0*/  @!P1 FADD R6, R6, -R15 ;  /* 0x8000000f06069221 */ /* 0x020fc80000000000 */
[----:B------:R-:W-:-:S05]  /*29d0*/  @!P1 FADD R13, R6, 10 ;  /* 0x41200000060d9421 */ /* 0x000fca0000000000 */
[----:B------:R2:W-:Y:S02]  /*29e0*/  @!P1 STG.E desc[UR4][R4.64], R13 ;  /* 0x0000000d04009986 */ /* 0x0005e4000c101904 */
.L_x_44:
[----:B------:R-:W-:-:S13]  /*29f0*/  ISETP.GE.AND P0, PT, R0, 0x1, PT ;  /* 0x000000010000780c */ /* 0x000fda0003f06270 */
[----:B------:R-:W-:Y:S05]  /*2a00*/  @!P0 BRA `(.L_x_49) ;  /* 0x0000001800d08947 */ /* 0x000fea0003800000 */
[C---:B------:R-:W-:Y:S01]  /*2a10*/  ISETP.GE.U32.AND P0, PT, R0.reuse, 0x10, PT ;  /* 0x000000100000780c */ /* 0x040fe20003f06070 */
[----:B------:R-:W-:Y:S01]  /*2a20*/  IMAD.MOV.U32 R22, RZ, RZ, RZ ;  /* 0x000000ffff167224 */ /* 0x000fe200078e00ff */
[----:B-1----:R-:W-:-:S11]  /*2a30*/  LOP3.LUT R23, R0, 0xf, RZ, 0xc0, !PT ;  /* 0x0000000f00177812 */ /* 0x002fd600078ec0ff */
[----:B------:R-:W-:Y:S05]  /*2a40*/  @!P0 BRA `(.L_x_50) ;  /* 0x0000000c00908947 */ /* 0x000fea0003800000 */
[----:B------:R-:W1:Y:S01]  /*2a50*/  LDCU.64 UR4, c[0x0][0x380] ;  /* 0x00007000ff0477ac */ /* 0x000e620008000a00 */
[----:B------:R-:W-:Y:S01]  /*2a60*/  LOP3.LUT R22, R0, 0x7ffffff0, RZ, 0xc0, !PT ;  /* 0x7ffffff000167812 */ /* 0x000fe200078ec0ff */
[----:B------:R-:W-:Y:S04]  /*2a70*/  BSSY.RECONVERGENT B6, `(.L_x_50) ;  /* 0x00000e1000067945 */ /* 0x000fe80003800200 */
[----:B------:R-:W-:Y:S01]  /*2a80*/  IMAD.MOV R17, RZ, RZ, -R22 ;  /* 0x000000ffff117224 */ /* 0x000fe200078e0a16 */
[----:B-1----:R-:W-:-:S04]  /*2a90*/  UIADD3 UR4, UP0, UPT, UR4, 0x20, URZ ;  /* 0x0000002004047890 */ /* 0x002fc8000ff1e0ff */
[----:B------:R-:W-:Y:S02]  /*2aa0*/  UIADD3.X UR5, UPT, UPT, URZ, UR5, URZ, UP0, !UPT ;  /* 0x00000005ff057290 */ /* 0x000fe400087fe4ff */
[----:B------:R-:W-:-:S04]  /*2ab0*/  MOV R26, UR4 ;  /* 0x00000004001a7c02 */ /* 0x000fc80008000f00 */
[----:B------:R-:W-:-:S07]  /*2ac0*/  IMAD.U32 R27, RZ, RZ, UR5 ;  /* 0x00000005ff1b7e24 */ /* 0x000fce000f8e00ff */
.L_x_67:
[----:B------:R-:W-:Y:S02]  /*2ad0*/  R2UR UR4, R28 ;  /* 0x000000001c0472ca */ /* 0x000fe400000e0000 */
[----:B------:R-:W-:-:S13]  /*2ae0*/  R2UR UR5, R29 ;  /* 0x000000001d0572ca */ /* 0x000fda00000e0000 */
[----:B------:R-:W3:Y:S01]  /*2af0*/  LDG.E R0, desc[UR4][R26.64+-0x20] ;  /* 0xffffe0041a007981 */ /* 0x000ee2000c1e1900 */
[----:B------:R-:W1:Y:S01]  /*2b00*/  LDCU UR4, c[0x0][0x2f8] ;  /* 0x00005f00ff0477ac */ /* 0x000e620008000800 */
[----:B------:R-:W-:Y:S01]  /*2b10*/  MOV R8, 0x18 ;  /* 0x0000001800087802 */ /* 0x000fe20000000f00 */
[----:B------:R-:W-:Y:S02]  /*2b20*/  VIADD R17, R17, 0x10 ;  /* 0x0000001011117836 */ /* 0x000fe40000000000 */
[----:B------:R-:W-:Y:S02]  /*2b30*/  IMAD.MOV.U32 R6, RZ, RZ, R19 ;  /* 0x000000ffff067224 */ /* 0x000fe400078e0013 */
[----:B--2---:R-:W-:Y:S01]  /*2b40*/  IMAD.MOV.U32 R7, RZ, RZ, R18 ;  /* 0x000000ffff077224 */ /* 0x004fe200078e0012 */
[----:B0-----:R-:W0:Y:S01]  /*2b50*/  LDC.64 R8, c[0x4][R8] ;  /* 0x0100000008087b82 */ /* 0x001e220000000a00 */
[----:B------:R-:W-:-:S04]  /*2b60*/  ISETP.NE.AND P0, PT, R17, RZ, PT ;  /* 0x000000ff1100720c */ /* 0x000fc80003f05270 */
[----:B------:R-:W-:Y:S01]  /*2b70*/  P2R R24, PR, RZ, 0x1 ;  /* 0x00000001ff187803 */ /* 0x000fe20000000000 */
[----:B-1----:R-:W-:Y:S01]  /*2b80*/  VIADD R2, R19, -UR4 ;  /* 0x8000000413027c36 */ /* 0x002fe20008000000 */
[----:B------:R-:W1:Y:S02]  /*2b90*/  LDCU.64 UR4, c[0x4][URZ] ;  /* 0x01000000ff0477ac */ /* 0x000e640008000a00 */
[----:B-1----:R-:W-:Y:S02]  /*2ba0*/  IMAD.U32 R4, RZ, RZ, UR4 ;  /* 0x00000004ff047e24 */ /* 0x002fe4000f8e00ff */
[----:B------:R-:W-:Y:S01]  /*2bb0*/  IMAD.U32 R5, RZ, RZ, UR5 ;  /* 0x00000005ff057e24 */ /* 0x000fe2000f8e00ff */
[----:B---3--:R-:W1:Y:S02]  /*2bc0*/  F2F.F64.F32 R10, R0 ;  /* 0x00000000000a7310 */ /* 0x008e640000201800 */
[----:B01----:R1:W-:Y:S04]  /*2bd0*/  STL.64 [R2], R10 ;  /* 0x0000000a02007387 */ /* 0x0033e80000100a00 */
[----:B------:R-:W-:-:S07]  /*2be0*/  LEPC R20, `(.L_x_51) ;  /* 0x000000001014794e */ /* 0x000fce0000000000 */
[----:B-1----:R-:W-:Y:S05]  /*2bf0*/  CALL.ABS.NOINC R8 ;  /* 0x0000000008007343 */ /* 0x002fea0003c00000 */
.L_x_51:
        /* <DEDUP_REMOVED lines=11> */
[----:B0--3--:R1:W-:Y:S04]  /*2cb0*/  STL.64 [R2], R10 ;  /* 0x0000000a02007387 */ /* 0x0093e80000100a00 */
[----:B------:R-:W-:-:S07]  /*2cc0*/  LEPC R20, `(.L_x_52) ;  /* 0x000000001014794e */ /* 0x000fce0000000000 */
[----:B-1----:R-:W-:Y:S05]  /*2cd0*/  CALL.ABS.NOINC R8 ;  /* 0x0000000008007343 */ /* 0x002fea0003c00000 */
.L_x_52:
        /* <DEDUP_REMOVED lines=10> */
[----:B-12---:R0:W-:Y:S04]  /*2d80*/  STL.64 [R2], R10 ;  /* 0x0000000a02007387 */ /* 0x0061e80000100a00 */
[----:B------:R-:W-:-:S07]  /*2d90*/  LEPC R20, `(.L_x_53) ;  /* 0x000000001014794e */ /* 0x000fce0000000000 */
[----:B0-----:R-:W-:Y:S05]  /*2da0*/  CALL.ABS.NOINC R8 ;  /* 0x0000000008007343 */ /* 0x001fea0003c00000 */
.L_x_53:
        /* <DEDUP_REMOVED lines=10> */
[----:B-12---:R0:W-:Y:S04]  /*2e50*/  STL.64 [R2], R10 ;  /* 0x0000000a02007387 */ /* 0x0061e80000100a00 */
[----:B------:R-:W-:-:S07]  /*2e60*/  LEPC R20, `(.L_x_54) ;  /* 0x000000001014794e */ /* 0x000fce0000000000 */
[----:B0-----:R-:W-:Y:S05]  /*2e70*/  CALL.ABS.NOINC R8 ;  /* 0x0000000008007343 */ /* 0x001fea0003c00000 */
.L_x_54:
        /* <DEDUP_REMOVED lines=13> */
.L_x_55:
        /* <DEDUP_REMOVED lines=13> */
.L_x_56:
        /* <DEDUP_REMOVED lines=13> */
.L_x_57:
        /* <DEDUP_REMOVED lines=13> */
.L_x_58:
        /* <DEDUP_REMOVED lines=13> */
.L_x_59:
        /* <DEDUP_REMOVED lines=13> */
.L_x_60:
        /* <DEDUP_REMOVED lines=13> */
.L_x_61:
        /* <DEDUP_REMOVED lines=13> */
.L_x_62:
        /* <DEDUP_REMOVED lines=13> */
.L_x_63:
        /* <DEDUP_REMOVED lines=13> */
.L_x_64:
        /* <DEDUP_REMOVED lines=13> */
.L_x_65:
        /* <DEDUP_REMOVED lines=13> */
.L_x_66:
[----:B------:R-:W-:Y:S02]  /*3840*/  ISETP.NE.AND P6, PT, R24, RZ, PT ;  /* 0x000000ff1800720c */ /* 0x000fe40003fc5270 */
[----:B------:R-:W-:-:S05]  /*3850*/  IADD3 R26, P0, PT, R26, 0x40, RZ ;  /* 0x000000401a1a7810 */ /* 0x000fca0007f1e0ff */
[----:B------:R-:W-:-:S06]  /*3860*/  IMAD.X R27, RZ, RZ, R27, P0 ;  /* 0x000000ffff1b7224 */ /* 0x000fcc00000e061b */
[----:B------:R-:W-:Y:S05]  /*3870*/  @P6 BRA `(.L_x_67) ;  /* 0xfffffff000946947 */ /* 0x000fea000383ffff */
[----:B------:R-:W-:Y:S05]  /*3880*/  BSYNC.RECONVERGENT B6 ;  /* 0x0000000000067941 */ /* 0x000fea0003800200 */
.L_x_50:
[----:B------:R-:W-:Y:S01]  /*3890*/  ISETP.NE.AND P0, PT, R23, RZ, PT ;  /* 0x000000ff1700720c */ /* 0x000fe20003f05270 */
[----:B------:R-:W-:-:S12]  /*38a0*/  BSSY.RECONVERGENT B6, `(.L_x_49) ;  /* 0x00000ca000067945 */ /* 0x000fd80003800200 */
[----:B------:R-:W-:Y:S05]  /*38b0*/  @!P0 BRA `(.L_x_68) ;  /* 0x0000000c00208947 */ /* 0x000fea0003800000 */
[----:B------:R-:W1:Y:S01]  /*38c0*/  LDC R24, c[0x0][0x388] ;  /* 0x0000e200ff187b82 */ /* 0x000e620000000800 */
[----:B------:R-:W-:Y:S02]  /*38d0*/  ISETP.GE.U32.AND P0, PT, R23, 0x8, PT ;  /* 0x000000081700780c */ /* 0x000fe40003f06070 */
[----:B-1----:R-:W-:-:S11]  /*38e0*/  LOP3.LUT R24, R24, 0x7, RZ, 0xc0, !PT ;  /* 0x0000000718187812 */ /* 0x002fd600078ec0ff */
[----:B------:R-:W-:Y:S05]  /*38f0*/  @!P0 BRA `(.L_x_69) ;  /* 0x0000000400b08947 */ /* 0x000fea0003800000 */
[----:B------:R-:W1:Y:S01]  /*3900*/  LDC.64 R16, c[0x0][0x380] ;  /* 0x0000e000ff107b82 */ /* 0x000e620000000a00 */
[----:B------:R-:W-:Y:S02]  /*3910*/  R2UR UR4, R28 ;  /* 0x000000001c0472ca */ /* 0x000fe400000e0000 */
[----:B------:R-:W-:Y:S01]  /*3920*/  R2UR UR5, R29 ;  /* 0x000000001d0572ca */ /* 0x000fe200000e0000 */
[----:B-1----:R-:W-:-:S12]  /*3930*/  IMAD.WIDE.U32 R16, R22, 0x4, R16 ;  /* 0x0000000416107825 */ /* 0x002fd800078e0010 */
[----:B------:R-:W3:Y:S01]  /*3940*/  LDG.E R0, desc[UR4][R16.64] ;  /* 0x0000000410007981 */ /* 0x000ee2000c1e1900 */
[----:B------:R-:W-:Y:S01]  /*3950*/  MOV R23, 0x18 ;  /* 0x0000001800177802 */ /* 0x000fe20000000f00 */
[----:B------:R-:W1:Y:S01]  /*3960*/  LDCU.64 UR4, c[0x4][URZ] ;  /* 0x01000000ff0477ac */ /* 0x000e620008000a00 */
[----:B------:R-:W-:Y:S01]  /*3970*/  IMAD.MOV.U32 R6, RZ, RZ, R19 ;  /* 0x000000ffff067224 */ /* 0x000fe200078e0013 */
[----:B--2---:R-:W-:Y:S01]  /*3980*/  MOV R7, R18 ;  /* 0x0000001200077202 */ /* 0x004fe20000000f00 */
[----:B0-----:R0:W2:Y:S01]  /*3990*/  LDC.64 R2, c[0x4][R23] ;  /* 0x0100000017027b82 */ /* 0x0010a20000000a00 */
[----:B-1----:R-:W-:Y:S02]  /*39a0*/  IMAD.U32 R4, RZ, RZ, UR4 ;  /* 0x00000004ff047e24 */ /* 0x002fe4000f8e00ff */
[----:B------:R-:W-:Y:S01]  /*39b0*/  IMAD.U32 R5, RZ, RZ, UR5 ;  /* 0x00000005ff057e24 */ /* 0x000fe2000f8e00ff */
[----:B---3--:R-:W1:Y:S02]  /*39c0*/  F2F.F64.F32 R8, R0 ;  /* 0x0000000000087310 */ /* 0x008e640000201800 */
[----:B-12---:R0:W-:Y:S04]  /*39d0*/  STL.64 [R1], R8 ;  /* 0x0000000801007387 */ /* 0x0061e80000100a00 */
[----:B------:R-:W-:-:S07]  /*39e0*/  LEPC R20, `(.L_x_70) ;  /* 0x000000001014794e */ /* 0x000fce0000000000 */
[----:B0-----:R-:W-:Y:S05]  /*39f0*/  CALL.ABS.NOINC R2 ;  /* 0x0000000002007343 */ /* 0x001fea0003c00000 */
.L_x_70:
        /* <DEDUP_REMOVED lines=13> */
.L_x_71:
[----:B------:R-:W-:Y:S02]  /*3ad0*/  R2UR UR4, R28 ;  /* 0x000000001c0472ca */ /* 0x000fe400000e0000 */
[----:B------:R-:W-:-:S13]  /*3ae0*/  R2UR UR5, R29 ;  /* 0x000000001d0572ca */ /* 0x000fda00000e0000 */
[----:B------:R-:W2:Y:S01]  /*3af0*/  LDG.E R0, desc[UR4][R16.64+0x8] ;  /* 0x0000080410007981 */ /* 0x000ea2000c1e1900 */
[----:B------:R0:W1:Y:S01]  /*3b00*/  LDC.64 R2, c[0x4][R23] ;  /* 0x0100000017027b82 */ /* 0x0000620000000a00 */
[----:B------:R-:W3:Y:S01]  /*3b10*/  LDCU.64 UR4, c[0x4][URZ] ;  /* 0x01000000ff0477ac */ /* 0x000ee20008000a00 */
[----:B------:R-:W-:Y:S01]  /*3b20*/  IMAD.MOV.U32 R6, RZ, RZ, R19 ;  /* 0x000000ffff067224 */ /* 0x000fe200078e0013 */
[----:B------:R-:W-:Y:S01]  /*3b30*/  MOV R7, R18 ;  /* 0x0000001200077202 */ /* 0x000fe20000000f00 */
[----:B---3--:R-:W-:Y:S02]  /*3b40*/  IMAD.U32 R4, RZ, RZ, UR4 ;  /* 0x00000004ff047e24 */ /* 0x008fe4000f8e00ff */
[----:B------:R-:W-:Y:S01]  /*3b50*/  IMAD.U32 R5, RZ, RZ, UR5 ;  /* 0x00000005ff057e24 */ /* 0x000fe2000f8e00ff */
[----:B--2---:R-:W2:Y:S02]  /*3b60*/  F2F.F64.F32 R8, R0 ;  /* 0x0000000000087310 */ /* 0x004ea40000201800 */
[----:B-12---:R0:W-:Y:S04]  /*3b70*/  STL.64 [R1], R8 ;  /* 0x0000000801007387 */ /* 0x0061e80000100a00 */
[----:B------:R-:W-:-:S07]  /*3b80*/  LEPC R20, `(.L_x_72) ;  /* 0x000000001014794e */ /* 0x000fce0000000000 */
[----:B0-----:R-:W-:Y:S05]  /*3b90*/  CALL.ABS.NOINC R2 ;  /* 0x0000000002007343 */ /* 0x001fea0003c00000 */
.L_x_72:
        /* <DEDUP_REMOVED lines=13> */
.L_x_73:
        /* <DEDUP_REMOVED lines=10> */
[----:B-12---:R0:W-:Y:S04]  /*3d10*/  STL.64 [R1], R8 ;  /* 0x0000000801007387 */ /* 0x0061e80000100a00 */
[----:B------:R-:W-:-:S07]  /*3d20*/  LEPC R20, `(.L_x_74) ;  /* 0x000000001014794e */ /* 0x000fce0000000000 */
[----:B0-----:R-:W-:Y:S05]  /*3d30*/  CALL.ABS.NOINC R2 ;  /* 0x0000000002007343 */ /* 0x001fea0003c00000 */
.L_x_74:
        /* <DEDUP_REMOVED lines=13> */
.L_x_75:
[----:B------:R-:W-:Y:S02]  /*3e10*/  R2UR UR4, R28 ;  /* 0x000000001c0472ca */ /* 0x000fe400000e0000 */
[----:B------:R-:W-:-:S13]  /*3e20*/  R2UR UR5, R29 ;  /* 0x000000001d0572ca */ /* 0x000fda00000e0000 */
[----:B------:R-:W2:Y:S01]  /*3e30*/  LDG.E R0, desc[UR4][R16.64+0x18] ;  /* 0x0000180410007981 */ /* 0x000ea2000c1e1900 */
[----:B------:R0:W1:Y:S01]  /*3e40*/  LDC.64 R2, c[0x4][R23] ;  /* 0x0100000017027b82 */ /* 0x0000620000000a00 */
[----:B------:R-:W3:Y:S01]  /*3e50*/  LDCU.64 UR4, c[0x4][URZ] ;  /* 0x01000000ff0477ac */ /* 0x000ee20008000a00 */
[----:B------:R-:W-:Y:S02]  /*3e60*/  IMAD.MOV.U32 R6, RZ, RZ, R19 ;  /* 0x000000ffff067224 */ /* 0x000fe400078e0013 */
[----:B------:R-:W-:Y:S02]  /*3e70*/  IMAD.MOV.U32 R7, RZ, RZ, R18 ;  /* 0x000000ffff077224 */ /* 0x000fe400078e0012 */
[----:B---3--:R-:W-:Y:S01]  /*3e80*/  IMAD.U32 R4, RZ, RZ, UR4 ;  /* 0x00000004ff047e24 */ /* 0x008fe2000f8e00ff */
[----:B------:R-:W-:Y:S01]  /*3e90*/  MOV R5, UR5 ;  /* 0x0000000500057c02 */ /* 0x000fe20008000f00 */
[----:B--2---:R-:W2:Y:S02]  /*3ea0*/  F2F.F64.F32 R8, R0 ;  /* 0x0000000000087310 */ /* 0x004ea40000201800 */
[----:B-12---:R0:W-:Y:S04]  /*3eb0*/  STL.64 [R1], R8 ;  /* 0x0000000801007387 */ /* 0x0061e80000100a00 */
[----:B------:R-:W-:-:S07]  /*3ec0*/  LEPC R20, `(.L_x_76) ;  /* 0x000000001014794e */ /* 0x000fce0000000000 */
[----:B0-----:R-:W-:Y:S05]  /*3ed0*/  CALL.ABS.NOINC R2 ;  /* 0x0000000002007343 */ /* 0x001fea0003c00000 */
.L_x_76:
        /* <DEDUP_REMOVED lines=13> */
.L_x_77:
[----:B------:R-:W-:-:S07]  /*3fb0*/  IADD3 R22, PT, PT, R22, 0x8, RZ ;  /* 0x0000000816167810 */ /* 0x000fce0007ffe0ff */
.L_x_69:
[----:B------:R-:W-:-:S13]  /*3fc0*/  ISETP.NE.AND P0, PT, R24, RZ, PT ;  /* 0x000000ff1800720c */ /* 0x000fda0003f05270 */
        /* <DEDUP_REMOVED lines=12> */
[----:B------:R-:W-:Y:S02]  /*4090*/  IMAD.MOV.U32 R6, RZ, RZ, R19 ;  /* 0x000000ffff067224 */ /* 0x000fe400078e0013 */
[----:B0-2---:R0:W2:Y:S01]  /*40a0*/  LDC.64 R2, c[0x4][R23] ;  /* 0x0100000017027b82 */ /* 0x0050a20000000a00 */
[----:B------:R-:W-:Y:S02]  /*40b0*/  IMAD.MOV.U32 R7, RZ, RZ, R18 ;  /* 0x000000ffff077224 */ /* 0x000fe400078e0012 */
[----:B-1----:R-:W-:Y:S02]  /*40c0*/  IMAD.U32 R4, RZ, RZ, UR4 ;  /* 0x00000004ff047e24 */ /* 0x002fe4000f8e00ff */
[----:B------:R-:W-:Y:S01]  /*40d0*/  IMAD.U32 R5, RZ, RZ, UR5 ;  /* 0x00000005ff057e24 */ /* 0x000fe2000f8e00ff */
[----:B---3--:R-:W1:Y:S02]  /*40e0*/  F2F.F64.F32 R8, R0 ;  /* 0x0000000000087310 */ /* 0x008e640000201800 */
[----:B-12---:R0:W-:Y:S04]  /*40f0*/  STL.64 [R1], R8 ;  /* 0x0000000801007387 */ /* 0x0061e80000100a00 */
[----:B------:R-:W-:-:S07]  /*4100*/  LEPC R20, `(.L_x_79) ;  /* 0x000000001014794e */ /* 0x000fce0000000000 */
[----:B0-----:R-:W-:Y:S05]  /*4110*/  CALL.ABS.NOINC R2 ;  /* 0x0000000002007343 */ /* 0x001fea0003c00000 */
.L_x_79:
        /* <DEDUP_REMOVED lines=13> */
.L_x_80:
        /* <DEDUP_REMOVED lines=13> */
.L_x_81:
        /* <DEDUP_REMOVED lines=13> */
.L_x_82:
[----:B------:R-:W-:-:S07]  /*4390*/  VIADD R22, R22, 0x4 ;  /* 0x0000000416167836 */ /* 0x000fce0000000000 */
.L_x_78:
[----:B------:R-:W-:-:S13]  /*43a0*/  ISETP.NE.AND P0, PT, R24, RZ, PT ;  /* 0x000000ff1800720c */ /* 0x000fda0003f05270 */
[----:B------:R-:W-:Y:S05]  /*43b0*/  @!P0 BRA `(.L_x_68) ;  /* 0x0000000000608947 */ /* 0x000fea0003800000 */
[----:B------:R-:W1:Y:S01]  /*43c0*/  LDC.64 R16, c[0x0][0x380] ;  /* 0x0000e000ff107b82 */ /* 0x000e620000000a00 */
[----:B------:R-:W-:Y:S02]  /*43d0*/  IMAD.MOV R24, RZ, RZ, -R24 ;  /* 0x000000ffff187224 */ /* 0x000fe400078e0a18 */
[----:B-1----:R-:W-:-:S07]  /*43e0*/  IMAD.WIDE.U32 R16, R22, 0x4, R16 ;  /* 0x0000000416107825 */ /* 0x002fce00078e0010 */
.L_x_84:
[----:B------:R-:W-:Y:S02]  /*43f0*/  R2UR UR4, R28 ;  /* 0x000000001c0472ca */ /* 0x000fe400000e0000 */
[----:B------:R-:W-:-:S13]  /*4400*/  R2UR UR5, R29 ;  /* 0x000000001d0572ca */ /* 0x000fda00000e0000 */
[----:B------:R-:W3:Y:S01]  /*4410*/  LDG.E R0, desc[UR4][R16.64] ;  /* 0x0000000410007981 */ /* 0x000ee2000c1e1900 */
[----:B0-2---:R-:W-:Y:S01]  /*4420*/  MOV R2, 0x18 ;  /* 0x0000001800027802 */ /* 0x005fe20000000f00 */
[----:B------:R-:W0:Y:S01]  /*4430*/  LDCU.64 UR4, c[0x4][URZ] ;  /* 0x01000000ff0477ac */ /* 0x000e220008000a00 */
[----:B------:R-:W-:Y:S02]  /*4440*/  VIADD R24, R24, 0x1 ;  /* 0x0000000118187836 */ /* 0x000fe40000000000 */
[----:B------:R-:W-:Y:S02]  /*4450*/  IMAD.MOV.U32 R6, RZ, RZ, R19 ;  /* 0x000000ffff067224 */ /* 0x000fe400078e0013 */
[----:B------:R-:W1:Y:S01]  /*4460*/  LDC.64 R2, c[0x4][R2] ;  /* 0x0100000002027b82 */ /* 0x000e620000000a00 */
[----:B------:R-:W-:Y:S01]  /*4470*/  ISETP.NE.AND P0, PT, R24, RZ, PT ;  /* 0x000000ff1800720c */ /* 0x000fe20003f05270 */
[----:B------:R-:W-:Y:S02]  /*4480*/  IMAD.MOV.U32 R7, RZ, RZ, R18 ;  /* 0x000000ffff077224 */ /* 0x000fe400078e0012 */
[----:B0-----:R-:W-:Y:S01]  /*4490*/  IMAD.U32 R4, RZ, RZ, UR4 ;  /* 0x00000004ff047e24 */ /* 0x001fe2000f8e00ff */
[----:B------:R-:W-:Y:S01]  /*44a0*/  MOV R5, UR5 ;  /* 0x0000000500057c02 */ /* 0x000fe20008000f00 */
[----:B---3--:R0:W2:Y:S02]  /*44b0*/  F2F.F64.F32 R8, R0 ;  /* 0x0000000000087310 */ /* 0x0080a40000201800 */
[----:B0-----:R-:W-:Y:S01]  /*44c0*/  P2R R0, PR, RZ, 0x1 ;  /* 0x00000001ff007803 */ /* 0x001fe20000000000 */
[----:B-12---:R0:W-:Y:S06]  /*44d0*/  STL.64 [R1], R8 ;  /* 0x0000000801007387 */ /* 0x0061ec0000100a00 */
[----:B------:R-:W-:-:S07]  /*44e0*/  LEPC R20, `(.L_x_83) ;  /* 0x000000001014794e */ /* 0x000fce0000000000 */
[----:B0-----:R-:W-:Y:S05]  /*44f0*/  CALL.ABS.NOINC R2 ;  /* 0x0000000002007343 */ /* 0x001fea0003c00000 */
.L_x_83:
[----:B------:R-:W-:Y:S02]  /*4500*/  ISETP.NE.AND P6, PT, R24, RZ, PT ;  /* 0x000000ff1800720c */ /* 0x000fe40003fc5270 */
[----:B------:R-:W-:-:S05]  /*4510*/  IADD3 R16, P0, PT, R16, 0x4, RZ ;  /* 0x0000000410107810 */ /* 0x000fca0007f1e0ff */
[----:B------:R-:W-:-:S06]  /*4520*/  IMAD.X R17, RZ, RZ, R17, P0 ;  /* 0x000000ffff117224 */ /* 0x000fcc00000e0611 */
[----:B------:R-:W-:Y:S05]  /*4530*/  @P6 BRA `(.L_x_84) ;  /* 0xfffffffc00ac6947 */ /* 0x000fea000383ffff */
.L_x_68:
[----:B------:R-:W-:Y:S05]  /*4540*/  BSYNC.RECONVERGENT B6 ;  /* 0x0000000000067941 */ /* 0x000fea0003800200 */
.L_x_49:
[----:B------:R-:W-:Y:S01]  /*4550*/  MOV R0, 0x18 ;  /* 0x0000001800007802 */ /* 0x000fe20000000f00 */
[----:B------:R-:W3:Y:S01]  /*4560*/  LDCU.64 UR4, c[0x4][0x8] ;  /* 0x01000100ff0477ac */ /* 0x000ee20008000a00 */
[----:B--2---:R-:W-:Y:S02]  /*4570*/  CS2R R6, SRZ ;  /* 0x0000000000067805 */ /* 0x004fe4000001ff00 */
[----:B01----:R0:W1:Y:S01]  /*4580*/  LDC.64 R2, c[0x4][R0] ;  /* 0x0100000000027b82 */ /* 0x0030620000000a00 */
[----:B---3--:R-:W-:Y:S02]  /*4590*/  IMAD.U32 R4, RZ, RZ, UR4 ;  /* 0x00000004ff047e24 */ /* 0x008fe4000f8e00ff */
[----:B0-----:R-:W-:-:S07]  /*45a0*/  IMAD.U32 R5, RZ, RZ, UR5 ;  /* 0x00000005ff057e24 */ /* 0x001fce000f8e00ff */
[----:B------:R-:W-:-:S07]  /*45b0*/  LEPC R20, `(.L_x_85) ;  /* 0x000000001014794e */ /* 0x000fce0000000000 */
[----:B-1----:R-:W-:Y:S05]  /*45c0*/  CALL.ABS.NOINC R2 ;  /* 0x0000000002007343 */ /* 0x002fea0003c00000 */
.L_x_85:
[----:B------:R-:W-:Y:S05]  /*45d0*/  EXIT ;  /* 0x000000000000794d */ /* 0x000fea0003800000 */
.L_x_86:
        /* <DEDUP_REMOVED lines=10> */
.L_x_88:


//--------------------- .nv.global.init           --------------------------
	.section	.nv.global.init,"aw",@progbits
.nv.global.init:
	.type		$str$1,@object
	.size		$str$1,($str - $str$1)
$str$1:
        /*0000*/ 	.byte	0x0a, 0x00
	.type		$str,@object
	.size		$str,($str$2 - $str)
$str:
        /*0002*/ 	.byte	0x25, 0x67, 0x20, 0x00
	.type		$str$2,@object
	.size		$str$2,(.L_2 - $str$2)
$str$2:
        /*0006*/ 	.byte	0x48, 0x65, 0x6c, 0x6c, 0x6f, 0x20, 0x57, 0x6f, 0x72, 0x6c, 0x64, 0x20, 0x66, 0x72, 0x6f, 0x6d
        /*0016*/ 	.byte	0x20, 0x47, 0x50, 0x55, 0x21, 0x0a, 0x00
.L_2:


//--------------------- .nv.shared.reserved.0     --------------------------
	.section	.nv.shared.reserved.0,"aw",@nobits
	.weak		__nv_reservedSMEM_offset_0_alias
	.size		__nv_reservedSMEM_offset_0_alias, 0, 64
	.other		__nv_reservedSMEM_offset_0_alias,@"STO_CUDA_RESERVED_SHARED STV_DEFAULT"
__nv_reservedSMEM_offset_0_alias:
	.zero		0
	.zero		64


//--------------------- .nv.constant0._Z16cuda_calculationPfS_S_S_S_S_S_S_S_S_S_S_S_S_S_S_S_S_S_S_S_S_S_S_S_S_S_S_i --------------------------
	.section	.nv.constant0._Z16cuda_calculationPfS_S_S_S_S_S_S_S_S_S_S_S_S_S_S_S_S_S_S_S_S_S_S_S_S_S_S_i,"a",@progbits
	.sectionflags	@""
	.align	4
.nv.constant0._Z16cuda_calculationPfS_S_S_S_S_S_S_S_S_S_S_S_S_S_S_S_S_S_S_S_S_S_S_S_S_S_S_i:
	.zero		1124


//--------------------- .nv.constant0._Z16cuda_print_arrayPfi --------------------------
	.section	.nv.constant0._Z16cuda_print_arrayPfi,"a",@progbits
	.sectionflags	@""
	.align	4
.nv.constant0._Z16cuda_print_arrayPfi:
	.zero		908


//--------------------- SYMBOLS --------------------------

	.type		.nv.reservedSmem.offset0,@object
	.size		.nv.reservedSmem.offset0,0x4
	.type		vprintf,@function
